//
// Generated by NVIDIA NVVM Compiler
//
// Compiler Build ID: CL-36424714
// Cuda compilation tools, release 13.0, V13.0.88
// Based on NVVM 20.0.0
//

.version 9.0
.target sm_100
.address_size 64

	// .globl	_Z11setupFlightPfS_S_S_S_PijP17curandStateXORWOW
.global .align 4 .b8 precalc_xorwow_matrix[102400];
.global .align 4 .b8 precalc_xorwow_offset_matrix[102400];
.global .align 4 .b8 mrg32k3aM1[2304];
.global .align 4 .b8 mrg32k3aM2[2304];
.global .align 4 .b8 mrg32k3aM1SubSeq[2016];
.global .align 4 .b8 mrg32k3aM2SubSeq[2016];
.global .align 4 .b8 mrg32k3aM1Seq[2304];
.global .align 4 .b8 mrg32k3aM2Seq[2304];
.const .align 8 .b8 __cr_lgamma_table[72];
// _ZZ9moveDronePfS_S_S_PiE3snx has been demoted
// _ZZ9moveDronePfS_S_S_PiE3sny has been demoted
// _ZZ9moveDronePfS_S_S_PiE4scol has been demoted
// _ZZ9moveDronePfS_S_S_PiE4batx has been demoted
// _ZZ9moveDronePfS_S_S_PiE4baty has been demoted
// _ZZ9moveDronePfS_S_S_PiE3chk has been demoted
// _ZZ9moveDronePfS_S_S_PiE1t has been demoted
.global .align 4 .b8 __cudart_i2opi_f[24] = {65, 144, 67, 60, 153, 149, 98, 219, 192, 221, 52, 245, 209, 87, 39, 252, 41, 21, 68, 78, 110, 131, 249, 162};

.visible .entry _Z11setupFlightPfS_S_S_S_PijP17curandStateXORWOW(
	.param .u64 .ptr .align 1 _Z11setupFlightPfS_S_S_S_PijP17curandStateXORWOW_param_0,
	.param .u64 .ptr .align 1 _Z11setupFlightPfS_S_S_S_PijP17curandStateXORWOW_param_1,
	.param .u64 .ptr .align 1 _Z11setupFlightPfS_S_S_S_PijP17curandStateXORWOW_param_2,
	.param .u64 .ptr .align 1 _Z11setupFlightPfS_S_S_S_PijP17curandStateXORWOW_param_3,
	.param .u64 .ptr .align 1 _Z11setupFlightPfS_S_S_S_PijP17curandStateXORWOW_param_4,
	.param .u64 .ptr .align 1 _Z11setupFlightPfS_S_S_S_PijP17curandStateXORWOW_param_5,
	.param .u32 _Z11setupFlightPfS_S_S_S_PijP17curandStateXORWOW_param_6,
	.param .u64 .ptr .align 1 _Z11setupFlightPfS_S_S_S_PijP17curandStateXORWOW_param_7
)
{
	.reg .pred 	%p<25>;
	.reg .b32 	%r<538>;
	.reg .b32 	%f<12>;
	.reg .b64 	%rd<40>;

	ld.param.u64 	%rd9, [_Z11setupFlightPfS_S_S_S_PijP17curandStateXORWOW_param_1];
	ld.param.u64 	%rd11, [_Z11setupFlightPfS_S_S_S_PijP17curandStateXORWOW_param_3];
	ld.param.u64 	%rd12, [_Z11setupFlightPfS_S_S_S_PijP17curandStateXORWOW_param_4];
	ld.param.u32 	%r203, [_Z11setupFlightPfS_S_S_S_PijP17curandStateXORWOW_param_6];
	ld.param.u64 	%rd14, [_Z11setupFlightPfS_S_S_S_PijP17curandStateXORWOW_param_7];
	cvta.to.global.u64 	%rd15, %rd14;
	mov.u32 	%r204, %tid.x;
	cvt.u64.u32 	%rd1, %r204;
	mul.wide.u32 	%rd16, %r204, 48;
	add.s64 	%rd2, %rd15, %rd16;
	xor.b32  	%r205, %r203, -1429050551;
	mul.lo.s32 	%r1, %r205, 1099087573;
	add.s32 	%r206, %r1, -638133224;
	add.s32 	%r452, %r1, 123456789;
	st.global.v2.u32 	[%rd2], {%r206, %r452};
	xor.b32  	%r451, %r1, 362436069;
	mov.b32 	%r450, -123459836;
	st.global.v2.u32 	[%rd2+8], {%r451, %r450};
	add.s32 	%r448, %r1, 5783321;
	mov.b32 	%r449, -589760388;
	st.global.v2.u32 	[%rd2+16], {%r449, %r448};
	setp.eq.s32 	%p1, %r204, 0;
	@%p1 bra 	$L__BB0_42;
	mov.b32 	%r434, 0;
	mov.b32 	%r450, -123459836;
	mov.b32 	%r449, -589760388;
	mov.u64 	%rd39, %rd1;
$L__BB0_2:
	and.b64  	%rd4, %rd39, 3;
	setp.eq.s64 	%p2, %rd4, 0;
	@%p2 bra 	$L__BB0_41;
	mul.wide.u32 	%rd17, %r434, 3200;
	mov.u64 	%rd18, precalc_xorwow_matrix;
	add.s64 	%rd5, %rd18, %rd17;
	cvt.u32.u64 	%r11, %rd4;
	mov.b32 	%r435, 0;
$L__BB0_4:
	mov.b32 	%r448, 0;
	mov.u32 	%r449, %r448;
	mov.u32 	%r450, %r448;
	mov.u32 	%r451, %r448;
	mov.u32 	%r452, %r448;
	mov.u32 	%r441, %r448;
$L__BB0_5:
	mul.wide.u32 	%rd19, %r441, 4;
	add.s64 	%rd20, %rd2, %rd19;
	ld.global.u32 	%r19, [%rd20+4];
	shl.b32 	%r20, %r441, 5;
	mov.b32 	%r447, 0;
$L__BB0_6:
	.pragma "nounroll";
	shr.u32 	%r213, %r19, %r447;
	and.b32  	%r214, %r213, 1;
	setp.eq.b32 	%p3, %r214, 1;
	not.pred 	%p4, %p3;
	add.s32 	%r215, %r20, %r447;
	mul.lo.s32 	%r216, %r215, 5;
	mul.wide.u32 	%rd21, %r216, 4;
	add.s64 	%rd6, %rd5, %rd21;
	@%p4 bra 	$L__BB0_8;
	ld.global.u32 	%r217, [%rd6];
	xor.b32  	%r452, %r452, %r217;
	ld.global.u32 	%r218, [%rd6+4];
	xor.b32  	%r451, %r451, %r218;
	ld.global.u32 	%r219, [%rd6+8];
	xor.b32  	%r450, %r450, %r219;
	ld.global.u32 	%r220, [%rd6+12];
	xor.b32  	%r449, %r449, %r220;
	ld.global.u32 	%r221, [%rd6+16];
	xor.b32  	%r448, %r448, %r221;
$L__BB0_8:
	and.b32  	%r223, %r213, 2;
	setp.eq.s32 	%p5, %r223, 0;
	@%p5 bra 	$L__BB0_10;
	ld.global.u32 	%r224, [%rd6+20];
	xor.b32  	%r452, %r452, %r224;
	ld.global.u32 	%r225, [%rd6+24];
	xor.b32  	%r451, %r451, %r225;
	ld.global.u32 	%r226, [%rd6+28];
	xor.b32  	%r450, %r450, %r226;
	ld.global.u32 	%r227, [%rd6+32];
	xor.b32  	%r449, %r449, %r227;
	ld.global.u32 	%r228, [%rd6+36];
	xor.b32  	%r448, %r448, %r228;
$L__BB0_10:
	and.b32  	%r230, %r213, 4;
	setp.eq.s32 	%p6, %r230, 0;
	@%p6 bra 	$L__BB0_12;
	ld.global.u32 	%r231, [%rd6+40];
	xor.b32  	%r452, %r452, %r231;
	ld.global.u32 	%r232, [%rd6+44];
	xor.b32  	%r451, %r451, %r232;
	ld.global.u32 	%r233, [%rd6+48];
	xor.b32  	%r450, %r450, %r233;
	ld.global.u32 	%r234, [%rd6+52];
	xor.b32  	%r449, %r449, %r234;
	ld.global.u32 	%r235, [%rd6+56];
	xor.b32  	%r448, %r448, %r235;
$L__BB0_12:
	and.b32  	%r237, %r213, 8;
	setp.eq.s32 	%p7, %r237, 0;
	@%p7 bra 	$L__BB0_14;
	ld.global.u32 	%r238, [%rd6+60];
	xor.b32  	%r452, %r452, %r238;
	ld.global.u32 	%r239, [%rd6+64];
	xor.b32  	%r451, %r451, %r239;
	ld.global.u32 	%r240, [%rd6+68];
	xor.b32  	%r450, %r450, %r240;
	ld.global.u32 	%r241, [%rd6+72];
	xor.b32  	%r449, %r449, %r241;
	ld.global.u32 	%r242, [%rd6+76];
	xor.b32  	%r448, %r448, %r242;
$L__BB0_14:
	and.b32  	%r244, %r213, 16;
	setp.eq.s32 	%p8, %r244, 0;
	@%p8 bra 	$L__BB0_16;
	ld.global.u32 	%r245, [%rd6+80];
	xor.b32  	%r452, %r452, %r245;
	ld.global.u32 	%r246, [%rd6+84];
	xor.b32  	%r451, %r451, %r246;
	ld.global.u32 	%r247, [%rd6+88];
	xor.b32  	%r450, %r450, %r247;
	ld.global.u32 	%r248, [%rd6+92];
	xor.b32  	%r449, %r449, %r248;
	ld.global.u32 	%r249, [%rd6+96];
	xor.b32  	%r448, %r448, %r249;
$L__BB0_16:
	and.b32  	%r251, %r213, 32;
	setp.eq.s32 	%p9, %r251, 0;
	@%p9 bra 	$L__BB0_18;
	ld.global.u32 	%r252, [%rd6+100];
	xor.b32  	%r452, %r452, %r252;
	ld.global.u32 	%r253, [%rd6+104];
	xor.b32  	%r451, %r451, %r253;
	ld.global.u32 	%r254, [%rd6+108];
	xor.b32  	%r450, %r450, %r254;
	ld.global.u32 	%r255, [%rd6+112];
	xor.b32  	%r449, %r449, %r255;
	ld.global.u32 	%r256, [%rd6+116];
	xor.b32  	%r448, %r448, %r256;
$L__BB0_18:
	and.b32  	%r258, %r213, 64;
	setp.eq.s32 	%p10, %r258, 0;
	@%p10 bra 	$L__BB0_20;
	ld.global.u32 	%r259, [%rd6+120];
	xor.b32  	%r452, %r452, %r259;
	ld.global.u32 	%r260, [%rd6+124];
	xor.b32  	%r451, %r451, %r260;
	ld.global.u32 	%r261, [%rd6+128];
	xor.b32  	%r450, %r450, %r261;
	ld.global.u32 	%r262, [%rd6+132];
	xor.b32  	%r449, %r449, %r262;
	ld.global.u32 	%r263, [%rd6+136];
	xor.b32  	%r448, %r448, %r263;
$L__BB0_20:
	and.b32  	%r265, %r213, 128;
	setp.eq.s32 	%p11, %r265, 0;
	@%p11 bra 	$L__BB0_22;
	ld.global.u32 	%r266, [%rd6+140];
	xor.b32  	%r452, %r452, %r266;
	ld.global.u32 	%r267, [%rd6+144];
	xor.b32  	%r451, %r451, %r267;
	ld.global.u32 	%r268, [%rd6+148];
	xor.b32  	%r450, %r450, %r268;
	ld.global.u32 	%r269, [%rd6+152];
	xor.b32  	%r449, %r449, %r269;
	ld.global.u32 	%r270, [%rd6+156];
	xor.b32  	%r448, %r448, %r270;
$L__BB0_22:
	and.b32  	%r272, %r213, 256;
	setp.eq.s32 	%p12, %r272, 0;
	@%p12 bra 	$L__BB0_24;
	ld.global.u32 	%r273, [%rd6+160];
	xor.b32  	%r452, %r452, %r273;
	ld.global.u32 	%r274, [%rd6+164];
	xor.b32  	%r451, %r451, %r274;
	ld.global.u32 	%r275, [%rd6+168];
	xor.b32  	%r450, %r450, %r275;
	ld.global.u32 	%r276, [%rd6+172];
	xor.b32  	%r449, %r449, %r276;
	ld.global.u32 	%r277, [%rd6+176];
	xor.b32  	%r448, %r448, %r277;
$L__BB0_24:
	and.b32  	%r279, %r213, 512;
	setp.eq.s32 	%p13, %r279, 0;
	@%p13 bra 	$L__BB0_26;
	ld.global.u32 	%r280, [%rd6+180];
	xor.b32  	%r452, %r452, %r280;
	ld.global.u32 	%r281, [%rd6+184];
	xor.b32  	%r451, %r451, %r281;
	ld.global.u32 	%r282, [%rd6+188];
	xor.b32  	%r450, %r450, %r282;
	ld.global.u32 	%r283, [%rd6+192];
	xor.b32  	%r449, %r449, %r283;
	ld.global.u32 	%r284, [%rd6+196];
	xor.b32  	%r448, %r448, %r284;
$L__BB0_26:
	and.b32  	%r286, %r213, 1024;
	setp.eq.s32 	%p14, %r286, 0;
	@%p14 bra 	$L__BB0_28;
	ld.global.u32 	%r287, [%rd6+200];
	xor.b32  	%r452, %r452, %r287;
	ld.global.u32 	%r288, [%rd6+204];
	xor.b32  	%r451, %r451, %r288;
	ld.global.u32 	%r289, [%rd6+208];
	xor.b32  	%r450, %r450, %r289;
	ld.global.u32 	%r290, [%rd6+212];
	xor.b32  	%r449, %r449, %r290;
	ld.global.u32 	%r291, [%rd6+216];
	xor.b32  	%r448, %r448, %r291;
$L__BB0_28:
	and.b32  	%r293, %r213, 2048;
	setp.eq.s32 	%p15, %r293, 0;
	@%p15 bra 	$L__BB0_30;
	ld.global.u32 	%r294, [%rd6+220];
	xor.b32  	%r452, %r452, %r294;
	ld.global.u32 	%r295, [%rd6+224];
	xor.b32  	%r451, %r451, %r295;
	ld.global.u32 	%r296, [%rd6+228];
	xor.b32  	%r450, %r450, %r296;
	ld.global.u32 	%r297, [%rd6+232];
	xor.b32  	%r449, %r449, %r297;
	ld.global.u32 	%r298, [%rd6+236];
	xor.b32  	%r448, %r448, %r298;
$L__BB0_30:
	and.b32  	%r300, %r213, 4096;
	setp.eq.s32 	%p16, %r300, 0;
	@%p16 bra 	$L__BB0_32;
	ld.global.u32 	%r301, [%rd6+240];
	xor.b32  	%r452, %r452, %r301;
	ld.global.u32 	%r302, [%rd6+244];
	xor.b32  	%r451, %r451, %r302;
	ld.global.u32 	%r303, [%rd6+248];
	xor.b32  	%r450, %r450, %r303;
	ld.global.u32 	%r304, [%rd6+252];
	xor.b32  	%r449, %r449, %r304;
	ld.global.u32 	%r305, [%rd6+256];
	xor.b32  	%r448, %r448, %r305;
$L__BB0_32:
	and.b32  	%r307, %r213, 8192;
	setp.eq.s32 	%p17, %r307, 0;
	@%p17 bra 	$L__BB0_34;
	ld.global.u32 	%r308, [%rd6+260];
	xor.b32  	%r452, %r452, %r308;
	ld.global.u32 	%r309, [%rd6+264];
	xor.b32  	%r451, %r451, %r309;
	ld.global.u32 	%r310, [%rd6+268];
	xor.b32  	%r450, %r450, %r310;
	ld.global.u32 	%r311, [%rd6+272];
	xor.b32  	%r449, %r449, %r311;
	ld.global.u32 	%r312, [%rd6+276];
	xor.b32  	%r448, %r448, %r312;
$L__BB0_34:
	and.b32  	%r314, %r213, 16384;
	setp.eq.s32 	%p18, %r314, 0;
	@%p18 bra 	$L__BB0_36;
	ld.global.u32 	%r315, [%rd6+280];
	xor.b32  	%r452, %r452, %r315;
	ld.global.u32 	%r316, [%rd6+284];
	xor.b32  	%r451, %r451, %r316;
	ld.global.u32 	%r317, [%rd6+288];
	xor.b32  	%r450, %r450, %r317;
	ld.global.u32 	%r318, [%rd6+292];
	xor.b32  	%r449, %r449, %r318;
	ld.global.u32 	%r319, [%rd6+296];
	xor.b32  	%r448, %r448, %r319;
$L__BB0_36:
	and.b32  	%r321, %r213, 32768;
	setp.eq.s32 	%p19, %r321, 0;
	@%p19 bra 	$L__BB0_38;
	ld.global.u32 	%r322, [%rd6+300];
	xor.b32  	%r452, %r452, %r322;
	ld.global.u32 	%r323, [%rd6+304];
	xor.b32  	%r451, %r451, %r323;
	ld.global.u32 	%r324, [%rd6+308];
	xor.b32  	%r450, %r450, %r324;
	ld.global.u32 	%r325, [%rd6+312];
	xor.b32  	%r449, %r449, %r325;
	ld.global.u32 	%r326, [%rd6+316];
	xor.b32  	%r448, %r448, %r326;
$L__BB0_38:
	add.s32 	%r447, %r447, 16;
	setp.ne.s32 	%p20, %r447, 32;
	@%p20 bra 	$L__BB0_6;
	mad.lo.s32 	%r327, %r441, -31, %r20;
	add.s32 	%r441, %r327, 1;
	setp.ne.s32 	%p21, %r441, 5;
	@%p21 bra 	$L__BB0_5;
	st.global.u32 	[%rd2+4], %r452;
	st.global.u32 	[%rd2+8], %r451;
	st.global.u32 	[%rd2+12], %r450;
	st.global.u32 	[%rd2+16], %r449;
	st.global.u32 	[%rd2+20], %r448;
	add.s32 	%r435, %r435, 1;
	setp.lt.u32 	%p22, %r435, %r11;
	@%p22 bra 	$L__BB0_4;
$L__BB0_41:
	shr.u64 	%rd7, %rd39, 2;
	add.s32 	%r434, %r434, 1;
	setp.gt.u64 	%p23, %rd39, 3;
	mov.u64 	%rd39, %rd7;
	@%p23 bra 	$L__BB0_2;
$L__BB0_42:
	cvt.u32.u64 	%r328, %rd1;
	mov.b32 	%r329, 0;
	st.global.v2.u32 	[%rd2+24], {%r329, %r329};
	st.global.u32 	[%rd2+32], %r329;
	mov.b64 	%rd22, 0;
	st.global.u64 	[%rd2+40], %rd22;
	setp.gt.u32 	%p24, %r328, 31;
	@%p24 bra 	$L__BB0_44;
	ld.param.u64 	%rd38, [_Z11setupFlightPfS_S_S_S_PijP17curandStateXORWOW_param_5];
	ld.param.u64 	%rd37, [_Z11setupFlightPfS_S_S_S_PijP17curandStateXORWOW_param_2];
	ld.param.u64 	%rd36, [_Z11setupFlightPfS_S_S_S_PijP17curandStateXORWOW_param_0];
	shr.u32 	%r330, %r452, 2;
	xor.b32  	%r331, %r330, %r452;
	st.global.v2.u32 	[%rd2+8], {%r450, %r449};
	shl.b32 	%r332, %r448, 4;
	shl.b32 	%r333, %r331, 1;
	xor.b32  	%r334, %r333, %r332;
	xor.b32  	%r335, %r334, %r331;
	xor.b32  	%r336, %r335, %r448;
	st.global.v2.u32 	[%rd2+16], {%r448, %r336};
	add.s32 	%r337, %r1, -637770787;
	st.global.v2.u32 	[%rd2], {%r337, %r451};
	add.s32 	%r338, %r336, %r337;
	mul.hi.u32 	%r339, %r338, 266354561;
	shr.u32 	%r340, %r339, 3;
	mul.lo.s32 	%r341, %r340, 129;
	sub.s32 	%r342, %r338, %r341;
	cvt.rn.f32.u32 	%f1, %r342;
	cvta.to.global.u64 	%rd23, %rd36;
	shl.b64 	%rd24, %rd1, 2;
	add.s64 	%rd25, %rd23, %rd24;
	st.global.f32 	[%rd25], %f1;
	ld.global.v2.u32 	{%r343, %r344}, [%rd2];
	shr.u32 	%r345, %r344, 2;
	xor.b32  	%r346, %r345, %r344;
	ld.global.v2.u32 	{%r347, %r348}, [%rd2+8];
	ld.global.v2.u32 	{%r349, %r350}, [%rd2+16];
	st.global.v2.u32 	[%rd2+8], {%r348, %r349};
	shl.b32 	%r351, %r350, 4;
	shl.b32 	%r352, %r346, 1;
	xor.b32  	%r353, %r352, %r351;
	xor.b32  	%r354, %r353, %r346;
	xor.b32  	%r355, %r354, %r350;
	st.global.v2.u32 	[%rd2+16], {%r350, %r355};
	add.s32 	%r356, %r343, 362437;
	st.global.v2.u32 	[%rd2], {%r356, %r347};
	add.s32 	%r357, %r355, %r356;
	mul.hi.u32 	%r358, %r357, 266354561;
	shr.u32 	%r359, %r358, 3;
	mul.lo.s32 	%r360, %r359, 129;
	sub.s32 	%r361, %r357, %r360;
	cvt.rn.f32.u32 	%f2, %r361;
	cvta.to.global.u64 	%rd26, %rd9;
	add.s64 	%rd27, %rd26, %rd24;
	st.global.f32 	[%rd27], %f2;
	ld.global.v2.u32 	{%r362, %r363}, [%rd2];
	shr.u32 	%r364, %r363, 2;
	xor.b32  	%r365, %r364, %r363;
	ld.global.v2.u32 	{%r366, %r367}, [%rd2+8];
	ld.global.v2.u32 	{%r368, %r369}, [%rd2+16];
	st.global.v2.u32 	[%rd2+8], {%r367, %r368};
	shl.b32 	%r370, %r369, 4;
	shl.b32 	%r371, %r365, 1;
	xor.b32  	%r372, %r371, %r370;
	xor.b32  	%r373, %r372, %r365;
	xor.b32  	%r374, %r373, %r369;
	st.global.v2.u32 	[%rd2+16], {%r369, %r374};
	add.s32 	%r375, %r362, 362437;
	st.global.v2.u32 	[%rd2], {%r375, %r366};
	add.s32 	%r376, %r374, %r375;
	mul.hi.u32 	%r377, %r376, -1272053541;
	sub.s32 	%r378, %r376, %r377;
	shr.u32 	%r379, %r378, 1;
	add.s32 	%r380, %r379, %r377;
	shr.u32 	%r381, %r380, 9;
	mul.lo.s32 	%r382, %r381, 601;
	sub.s32 	%r383, %r376, %r382;
	add.s32 	%r384, %r383, 30;
	cvt.rn.f32.u32 	%f3, %r384;
	cvta.to.global.u64 	%rd28, %rd37;
	add.s64 	%rd29, %rd28, %rd24;
	st.global.f32 	[%rd29], %f3;
	ld.global.v2.u32 	{%r385, %r386}, [%rd2];
	shr.u32 	%r387, %r386, 2;
	xor.b32  	%r388, %r387, %r386;
	ld.global.v2.u32 	{%r389, %r390}, [%rd2+8];
	ld.global.v2.u32 	{%r391, %r392}, [%rd2+16];
	st.global.v2.u32 	[%rd2+8], {%r390, %r391};
	shl.b32 	%r393, %r392, 4;
	shl.b32 	%r394, %r388, 1;
	xor.b32  	%r395, %r394, %r393;
	xor.b32  	%r396, %r395, %r388;
	xor.b32  	%r397, %r396, %r392;
	st.global.v2.u32 	[%rd2+16], {%r392, %r397};
	add.s32 	%r398, %r385, 362437;
	st.global.v2.u32 	[%rd2], {%r398, %r389};
	add.s32 	%r399, %r397, %r398;
	mul.hi.u32 	%r400, %r399, -1272053541;
	sub.s32 	%r401, %r399, %r400;
	shr.u32 	%r402, %r401, 1;
	add.s32 	%r403, %r402, %r400;
	shr.u32 	%r404, %r403, 9;
	mul.lo.s32 	%r405, %r404, 601;
	sub.s32 	%r406, %r399, %r405;
	add.s32 	%r407, %r406, 30;
	cvt.rn.f32.u32 	%f4, %r407;
	cvta.to.global.u64 	%rd30, %rd11;
	add.s64 	%rd31, %rd30, %rd24;
	st.global.f32 	[%rd31], %f4;
	ld.global.f32 	%f5, [%rd29];
	div.rn.f32 	%f6, %f5, 0f45610000;
	mul.f32 	%f7, %f6, 0f3F000000;
	st.global.f32 	[%rd29], %f7;
	ld.global.f32 	%f8, [%rd31];
	div.rn.f32 	%f9, %f8, 0f45610000;
	mul.f32 	%f10, %f9, 0f3F000000;
	st.global.f32 	[%rd31], %f10;
	ld.global.v2.u32 	{%r408, %r409}, [%rd2];
	shr.u32 	%r410, %r409, 2;
	xor.b32  	%r411, %r410, %r409;
	ld.global.v2.u32 	{%r412, %r413}, [%rd2+8];
	ld.global.v2.u32 	{%r414, %r415}, [%rd2+16];
	st.global.v2.u32 	[%rd2+8], {%r413, %r414};
	shl.b32 	%r416, %r415, 4;
	shl.b32 	%r417, %r411, 1;
	xor.b32  	%r418, %r417, %r416;
	xor.b32  	%r419, %r418, %r411;
	xor.b32  	%r420, %r419, %r415;
	st.global.v2.u32 	[%rd2+16], {%r415, %r420};
	add.s32 	%r421, %r408, 362437;
	st.global.v2.u32 	[%rd2], {%r421, %r412};
	add.s32 	%r422, %r420, %r421;
	mul.hi.u32 	%r423, %r422, -1363424879;
	shr.u32 	%r424, %r423, 12;
	mul.lo.s32 	%r425, %r424, 6001;
	sub.s32 	%r426, %r422, %r425;
	add.s32 	%r427, %r426, 3000;
	cvt.rn.f32.u32 	%f11, %r427;
	cvta.to.global.u64 	%rd32, %rd12;
	add.s64 	%rd33, %rd32, %rd24;
	st.global.f32 	[%rd33], %f11;
	cvta.to.global.u64 	%rd34, %rd38;
	add.s64 	%rd35, %rd34, %rd24;
	mov.b32 	%r428, 0;
	st.global.u32 	[%rd35], %r428;
$L__BB0_44:
	ret;

}
	// .globl	_Z9moveDronePfS_S_S_Pi
.visible .entry _Z9moveDronePfS_S_S_Pi(
	.param .u64 .ptr .align 1 _Z9moveDronePfS_S_S_Pi_param_0,
	.param .u64 .ptr .align 1 _Z9moveDronePfS_S_S_Pi_param_1,
	.param .u64 .ptr .align 1 _Z9moveDronePfS_S_S_Pi_param_2,
	.param .u64 .ptr .align 1 _Z9moveDronePfS_S_S_Pi_param_3,
	.param .u64 .ptr .align 1 _Z9moveDronePfS_S_S_Pi_param_4
)
{
	.local .align 4 .b8 	__local_depot1[28];
	.reg .b64 	%SP;
	.reg .b64 	%SPL;
	.reg .pred 	%p<31>;
	.reg .b32 	%r<127>;
	.reg .b32 	%f<96>;
	.reg .b64 	%rd<64>;
	.reg .b64 	%fd<7>;
	// demoted variable
	.shared .align 4 .b8 _ZZ9moveDronePfS_S_S_PiE3snx[128];
	// demoted variable
	.shared .align 4 .b8 _ZZ9moveDronePfS_S_S_PiE3sny[128];
	// demoted variable
	.shared .align 4 .b8 _ZZ9moveDronePfS_S_S_PiE4scol[128];
	// demoted variable
	.shared .align 4 .b8 _ZZ9moveDronePfS_S_S_PiE4batx[128];
	// demoted variable
	.shared .align 4 .b8 _ZZ9moveDronePfS_S_S_PiE4baty[128];
	// demoted variable
	.shared .align 4 .b8 _ZZ9moveDronePfS_S_S_PiE3chk[128];
	// demoted variable
	.shared .align 4 .b8 _ZZ9moveDronePfS_S_S_PiE1t[128];
	mov.u64 	%SPL, __local_depot1;
	ld.param.u64 	%rd17, [_Z9moveDronePfS_S_S_Pi_param_2];
	ld.param.u64 	%rd18, [_Z9moveDronePfS_S_S_Pi_param_3];
	add.u64 	%rd1, %SPL, 0;
	add.u64 	%rd2, %SPL, 0;
	mov.u32 	%r1, %tid.x;
	setp.gt.u32 	%p1, %r1, 31;
	@%p1 bra 	$L__BB1_34;
	ld.param.u64 	%rd57, [_Z9moveDronePfS_S_S_Pi_param_1];
	ld.param.u64 	%rd55, [_Z9moveDronePfS_S_S_Pi_param_0];
	cvta.to.global.u64 	%rd22, %rd55;
	cvta.to.global.u64 	%rd23, %rd17;
	cvta.to.global.u64 	%rd24, %rd57;
	cvta.to.global.u64 	%rd25, %rd18;
	mul.wide.u32 	%rd26, %r1, 4;
	add.s64 	%rd27, %rd22, %rd26;
	ld.global.f32 	%f16, [%rd27];
	add.s64 	%rd3, %rd23, %rd26;
	ld.global.f32 	%f17, [%rd3];
	add.f32 	%f18, %f16, %f17;
	shl.b32 	%r39, %r1, 2;
	mov.u32 	%r40, _ZZ9moveDronePfS_S_S_PiE3snx;
	add.s32 	%r2, %r40, %r39;
	st.shared.f32 	[%r2], %f18;
	add.s64 	%rd28, %rd24, %rd26;
	ld.global.f32 	%f19, [%rd28];
	add.s64 	%rd4, %rd25, %rd26;
	ld.global.f32 	%f20, [%rd4];
	add.f32 	%f21, %f19, %f20;
	mov.u32 	%r41, _ZZ9moveDronePfS_S_S_PiE3sny;
	add.s32 	%r3, %r41, %r39;
	st.shared.f32 	[%r3], %f21;
	mov.u32 	%r42, _ZZ9moveDronePfS_S_S_PiE4batx;
	add.s32 	%r4, %r42, %r39;
	st.shared.f32 	[%r4], %f18;
	mov.u32 	%r43, _ZZ9moveDronePfS_S_S_PiE4baty;
	add.s32 	%r5, %r43, %r39;
	st.shared.f32 	[%r5], %f21;
	bar.sync 	0;
	ld.shared.f32 	%f1, [%r2];
	setp.ltu.f32 	%p2, %f1, 0f43000000;
	@%p2 bra 	$L__BB1_3;
	neg.f32 	%f22, %f1;
	st.shared.f32 	[%r2], %f22;
$L__BB1_3:
	ld.shared.f32 	%f2, [%r3];
	setp.ltu.f32 	%p3, %f2, 0f43000000;
	@%p3 bra 	$L__BB1_5;
	neg.f32 	%f23, %f2;
	st.shared.f32 	[%r3], %f23;
$L__BB1_5:
	bar.sync 	0;
	mov.u32 	%r46, _ZZ9moveDronePfS_S_S_PiE3chk;
	add.s32 	%r6, %r46, %r39;
	mov.b32 	%r116, 0;
	st.shared.u32 	[%r6], %r116;
	mov.u32 	%r47, _ZZ9moveDronePfS_S_S_PiE1t;
	add.s32 	%r7, %r47, %r39;
	st.shared.u32 	[%r7], %r116;
	mov.u64 	%rd39, __cudart_i2opi_f;
$L__BB1_6:
	ld.shared.u32 	%r48, [%r6];
	setp.gt.s32 	%p4, %r48, 2;
	mov.u32 	%r126, %r116;
	@%p4 bra 	$L__BB1_32;
	mov.b32 	%r9, 0;
$L__BB1_8:
	setp.eq.s32 	%p5, %r1, %r9;
	@%p5 bra 	$L__BB1_30;
	ld.shared.u32 	%r50, [%r6];
	cvt.rn.f32.s32 	%f24, %r50;
	add.f32 	%f25, %f24, 0f3F800000;
	cvt.f64.f32 	%fd1, %f25;
	mul.f64 	%fd2, %fd1, 0d3F91DF46A2529D39;
	cvt.rn.f32.f64 	%f3, %fd2;
	mul.f32 	%f26, %f3, 0f3F22F983;
	cvt.rni.s32.f32 	%r125, %f26;
	cvt.rn.f32.s32 	%f27, %r125;
	fma.rn.f32 	%f28, %f27, 0fBFC90FDA, %f3;
	fma.rn.f32 	%f29, %f27, 0fB3A22168, %f28;
	fma.rn.f32 	%f95, %f27, 0fA7C234C5, %f29;
	abs.f32 	%f5, %f3;
	setp.ltu.f32 	%p6, %f5, 0f47CE4780;
	mov.u32 	%r121, %r125;
	mov.f32 	%f94, %f95;
	@%p6 bra 	$L__BB1_17;
	setp.neu.f32 	%p7, %f5, 0f7F800000;
	@%p7 bra 	$L__BB1_12;
	mov.f32 	%f32, 0f00000000;
	mul.rn.f32 	%f94, %f3, %f32;
	mov.b32 	%r121, 0;
	bra.uni 	$L__BB1_17;
$L__BB1_12:
	mov.b32 	%r11, %f3;
	mov.b64 	%rd62, 0;
	mov.b32 	%r118, 0;
	mov.u64 	%rd60, %rd39;
	mov.u64 	%rd61, %rd2;
$L__BB1_13:
	.pragma "nounroll";
	ld.global.nc.u32 	%r52, [%rd60];
	shl.b32 	%r53, %r11, 8;
	or.b32  	%r54, %r53, -2147483648;
	mad.wide.u32 	%rd31, %r52, %r54, %rd62;
	shr.u64 	%rd62, %rd31, 32;
	st.local.u32 	[%rd61], %rd31;
	add.s32 	%r118, %r118, 1;
	add.s64 	%rd61, %rd61, 4;
	add.s64 	%rd60, %rd60, 4;
	setp.ne.s32 	%p8, %r118, 6;
	@%p8 bra 	$L__BB1_13;
	shr.u32 	%r55, %r11, 23;
	st.local.u32 	[%rd2+24], %rd62;
	and.b32  	%r14, %r55, 31;
	and.b32  	%r56, %r55, 224;
	add.s32 	%r57, %r56, -128;
	shr.u32 	%r58, %r57, 5;
	mul.wide.u32 	%rd32, %r58, 4;
	sub.s64 	%rd11, %rd2, %rd32;
	ld.local.u32 	%r119, [%rd11+24];
	ld.local.u32 	%r120, [%rd11+20];
	setp.eq.s32 	%p9, %r14, 0;
	@%p9 bra 	$L__BB1_16;
	shf.l.wrap.b32 	%r119, %r120, %r119, %r14;
	ld.local.u32 	%r59, [%rd11+16];
	shf.l.wrap.b32 	%r120, %r59, %r120, %r14;
$L__BB1_16:
	shr.u32 	%r60, %r119, 30;
	shf.l.wrap.b32 	%r61, %r120, %r119, 2;
	shl.b32 	%r62, %r120, 2;
	shr.u32 	%r63, %r61, 31;
	add.s32 	%r64, %r63, %r60;
	neg.s32 	%r65, %r64;
	setp.lt.s32 	%p10, %r11, 0;
	selp.b32 	%r121, %r65, %r64, %p10;
	xor.b32  	%r66, %r61, %r11;
	shr.s32 	%r67, %r61, 31;
	xor.b32  	%r68, %r67, %r61;
	xor.b32  	%r69, %r67, %r62;
	cvt.u64.u32 	%rd33, %r68;
	shl.b64 	%rd34, %rd33, 32;
	cvt.u64.u32 	%rd35, %r69;
	or.b64  	%rd36, %rd34, %rd35;
	cvt.rn.f64.s64 	%fd3, %rd36;
	mul.f64 	%fd4, %fd3, 0d3BF921FB54442D19;
	cvt.rn.f32.f64 	%f30, %fd4;
	neg.f32 	%f31, %f30;
	setp.lt.s32 	%p11, %r66, 0;
	selp.f32 	%f94, %f31, %f30, %p11;
$L__BB1_17:
	setp.ltu.f32 	%p12, %f5, 0f47CE4780;
	add.s32 	%r71, %r121, 1;
	mul.rn.f32 	%f33, %f94, %f94;
	and.b32  	%r72, %r121, 1;
	setp.eq.b32 	%p13, %r72, 1;
	selp.f32 	%f34, %f94, 0f3F800000, %p13;
	fma.rn.f32 	%f35, %f33, %f34, 0f00000000;
	fma.rn.f32 	%f36, %f33, 0f37CBAC00, 0fBAB607ED;
	selp.f32 	%f37, 0fB94D4153, %f36, %p13;
	selp.f32 	%f38, 0f3C0885E4, 0f3D2AAABB, %p13;
	fma.rn.f32 	%f39, %f37, %f33, %f38;
	selp.f32 	%f40, 0fBE2AAAA8, 0fBEFFFFFF, %p13;
	fma.rn.f32 	%f41, %f39, %f33, %f40;
	fma.rn.f32 	%f42, %f41, %f35, %f34;
	and.b32  	%r73, %r71, 2;
	setp.eq.s32 	%p14, %r73, 0;
	mov.f32 	%f43, 0f00000000;
	sub.f32 	%f44, %f43, %f42;
	selp.f32 	%f9, %f42, %f44, %p14;
	@%p12 bra 	$L__BB1_25;
	setp.neu.f32 	%p15, %f5, 0f7F800000;
	@%p15 bra 	$L__BB1_20;
	mov.f32 	%f47, 0f00000000;
	mul.rn.f32 	%f95, %f3, %f47;
	mov.b32 	%r125, 0;
	bra.uni 	$L__BB1_25;
$L__BB1_20:
	mov.b32 	%r23, %f3;
	mov.b64 	%rd63, 0;
	mov.b32 	%r122, 0;
$L__BB1_21:
	.pragma "nounroll";
	mul.wide.u32 	%rd38, %r122, 4;
	add.s64 	%rd40, %rd39, %rd38;
	ld.global.nc.u32 	%r75, [%rd40];
	shl.b32 	%r76, %r23, 8;
	or.b32  	%r77, %r76, -2147483648;
	mad.wide.u32 	%rd41, %r75, %r77, %rd63;
	shr.u64 	%rd63, %rd41, 32;
	add.s64 	%rd42, %rd1, %rd38;
	st.local.u32 	[%rd42], %rd41;
	add.s32 	%r122, %r122, 1;
	setp.ne.s32 	%p16, %r122, 6;
	@%p16 bra 	$L__BB1_21;
	shr.u32 	%r78, %r23, 23;
	st.local.u32 	[%rd1+24], %rd63;
	and.b32  	%r26, %r78, 31;
	and.b32  	%r79, %r78, 224;
	add.s32 	%r80, %r79, -128;
	shr.u32 	%r81, %r80, 5;
	mul.wide.u32 	%rd43, %r81, 4;
	sub.s64 	%rd14, %rd1, %rd43;
	ld.local.u32 	%r123, [%rd14+24];
	ld.local.u32 	%r124, [%rd14+20];
	setp.eq.s32 	%p17, %r26, 0;
	@%p17 bra 	$L__BB1_24;
	shf.l.wrap.b32 	%r123, %r124, %r123, %r26;
	ld.local.u32 	%r82, [%rd14+16];
	shf.l.wrap.b32 	%r124, %r82, %r124, %r26;
$L__BB1_24:
	shr.u32 	%r83, %r123, 30;
	shf.l.wrap.b32 	%r84, %r124, %r123, 2;
	shl.b32 	%r85, %r124, 2;
	shr.u32 	%r86, %r84, 31;
	add.s32 	%r87, %r86, %r83;
	neg.s32 	%r88, %r87;
	setp.lt.s32 	%p18, %r23, 0;
	selp.b32 	%r125, %r88, %r87, %p18;
	xor.b32  	%r89, %r84, %r23;
	shr.s32 	%r90, %r84, 31;
	xor.b32  	%r91, %r90, %r84;
	xor.b32  	%r92, %r90, %r85;
	cvt.u64.u32 	%rd44, %r91;
	shl.b64 	%rd45, %rd44, 32;
	cvt.u64.u32 	%rd46, %r92;
	or.b64  	%rd47, %rd45, %rd46;
	cvt.rn.f64.s64 	%fd5, %rd47;
	mul.f64 	%fd6, %fd5, 0d3BF921FB54442D19;
	cvt.rn.f32.f64 	%f45, %fd6;
	neg.f32 	%f46, %f45;
	setp.lt.s32 	%p19, %r89, 0;
	selp.f32 	%f95, %f46, %f45, %p19;
$L__BB1_25:
	mul.rn.f32 	%f48, %f95, %f95;
	and.b32  	%r94, %r125, 1;
	setp.eq.b32 	%p20, %r94, 1;
	selp.f32 	%f49, 0f3F800000, %f95, %p20;
	fma.rn.f32 	%f50, %f48, %f49, 0f00000000;
	fma.rn.f32 	%f51, %f48, 0f37CBAC00, 0fBAB607ED;
	selp.f32 	%f52, %f51, 0fB94D4153, %p20;
	selp.f32 	%f53, 0f3D2AAABB, 0f3C0885E4, %p20;
	fma.rn.f32 	%f54, %f52, %f48, %f53;
	selp.f32 	%f55, 0fBEFFFFFF, 0fBE2AAAA8, %p20;
	fma.rn.f32 	%f56, %f54, %f48, %f55;
	fma.rn.f32 	%f57, %f56, %f50, %f49;
	and.b32  	%r95, %r125, 2;
	setp.eq.s32 	%p21, %r95, 0;
	mov.f32 	%f58, 0f00000000;
	sub.f32 	%f59, %f58, %f57;
	selp.f32 	%f13, %f57, %f59, %p21;
	ld.shared.f32 	%f60, [%r4];
	add.f32 	%f61, %f60, 0f3F800000;
	ld.shared.u32 	%r96, [%r7];
	mul.lo.s32 	%r97, %r96, 120;
	cvt.rn.f32.s32 	%f62, %r97;
	ld.global.f32 	%f63, [%rd3];
	fma.rn.f32 	%f64, %f63, %f62, %f61;
	ld.shared.f32 	%f65, [%r5];
	add.f32 	%f66, %f65, 0f3F800000;
	ld.global.f32 	%f67, [%rd4];
	fma.rn.f32 	%f14, %f67, %f62, %f66;
	add.f32 	%f68, %f60, 0fBF800000;
	fma.rn.f32 	%f69, %f63, %f62, %f68;
	add.f32 	%f71, %f65, 0fBF800000;
	fma.rn.f32 	%f15, %f67, %f62, %f71;
	bar.sync 	0;
	shl.b32 	%r98, %r9, 2;
	mov.u32 	%r99, _ZZ9moveDronePfS_S_S_PiE4batx;
	add.s32 	%r100, %r99, %r98;
	ld.shared.f32 	%f72, [%r100];
	setp.gtu.f32 	%p22, %f72, %f64;
	setp.ltu.f32 	%p23, %f72, %f69;
	or.pred  	%p24, %p22, %p23;
	@%p24 bra 	$L__BB1_27;
	ld.shared.f32 	%f74, [%r2];
	mul.f32 	%f75, %f9, %f74;
	ld.shared.f32 	%f76, [%r3];
	mul.f32 	%f77, %f13, %f76;
	sub.f32 	%f78, %f75, %f77;
	st.shared.f32 	[%r4], %f78;
	mul.f32 	%f79, %f9, %f76;
	fma.rn.f32 	%f80, %f13, %f74, %f79;
	st.shared.f32 	[%r5], %f80;
	ld.shared.u32 	%r102, [%r6];
	add.s32 	%r103, %r102, 1;
	st.shared.u32 	[%r6], %r103;
	mov.b32 	%r126, -1;
	bra.uni 	$L__BB1_32;
$L__BB1_27:
	bar.sync 	0;
	mov.u32 	%r105, _ZZ9moveDronePfS_S_S_PiE4baty;
	add.s32 	%r106, %r105, %r98;
	ld.shared.f32 	%f81, [%r106];
	setp.gtu.f32 	%p25, %f81, %f14;
	setp.ltu.f32 	%p26, %f81, %f15;
	or.pred  	%p27, %p25, %p26;
	@%p27 bra 	$L__BB1_29;
	ld.shared.f32 	%f83, [%r2];
	mul.f32 	%f84, %f9, %f83;
	ld.shared.f32 	%f85, [%r3];
	mul.f32 	%f86, %f13, %f85;
	sub.f32 	%f87, %f84, %f86;
	st.shared.f32 	[%r4], %f87;
	mul.f32 	%f88, %f9, %f85;
	fma.rn.f32 	%f89, %f13, %f83, %f88;
	st.shared.f32 	[%r5], %f89;
	ld.shared.u32 	%r108, [%r6];
	add.s32 	%r109, %r108, 1;
	st.shared.u32 	[%r6], %r109;
	mov.b32 	%r126, -1;
	bra.uni 	$L__BB1_32;
$L__BB1_29:
	bar.sync 	0;
$L__BB1_30:
	add.s32 	%r9, %r9, 1;
	setp.ne.s32 	%p28, %r9, 32;
	@%p28 bra 	$L__BB1_8;
	ld.shared.u32 	%r126, [%r7];
$L__BB1_32:
	add.s32 	%r116, %r126, 1;
	st.shared.u32 	[%r7], %r116;
	setp.lt.s32 	%p29, %r126, 4;
	@%p29 bra 	$L__BB1_6;
	ld.param.u64 	%rd59, [_Z9moveDronePfS_S_S_Pi_param_4];
	ld.param.u64 	%rd58, [_Z9moveDronePfS_S_S_Pi_param_1];
	ld.param.u64 	%rd56, [_Z9moveDronePfS_S_S_Pi_param_0];
	ld.shared.u32 	%r110, [%r6];
	setp.gt.s32 	%p30, %r110, 2;
	selp.u32 	%r111, 1, 0, %p30;
	ld.shared.f32 	%f90, [%r4];
	st.shared.f32 	[%r2], %f90;
	ld.shared.f32 	%f91, [%r5];
	st.shared.f32 	[%r3], %f91;
	shl.b32 	%r112, %r1, 2;
	mov.u32 	%r113, _ZZ9moveDronePfS_S_S_PiE4scol;
	add.s32 	%r114, %r113, %r112;
	st.shared.u32 	[%r114], %r111;
	bar.sync 	0;
	bar.sync 	0;
	ld.shared.f32 	%f92, [%r2];
	cvta.to.global.u64 	%rd48, %rd56;
	mul.wide.u32 	%rd49, %r1, 4;
	add.s64 	%rd50, %rd48, %rd49;
	st.global.f32 	[%rd50], %f92;
	ld.shared.f32 	%f93, [%r3];
	cvta.to.global.u64 	%rd51, %rd58;
	add.s64 	%rd52, %rd51, %rd49;
	st.global.f32 	[%rd52], %f93;
	ld.shared.u32 	%r115, [%r114];
	cvta.to.global.u64 	%rd53, %rd59;
	add.s64 	%rd54, %rd53, %rd49;
	st.global.u32 	[%rd54], %r115;
$L__BB1_34:
	ret;

}


// ===== COMPILED SASS (sm_100) =====

	.target	sm_100

	.elftype	@"ET_EXEC"


//--------------------- .note.nv.tkinfo           --------------------------
	.section	.note.nv.tkinfo,"",@"SHT_NOTE"
	.sectionflags	@"SHF_NOTE_NV_TKINFO"
	.tkinfo
        /*0018*/ 	.word	0x00000002
        /*0030*/ 	.string	""
        /*0030*/ 	.string	"ptxas"
        /*0030*/ 	.string	"Cuda compilation tools, release 13.0, V13.0.88"
        /*0030*/ 	.string	"Build cuda_13.0.r13.0/compiler.36424714_0"
        /*0030*/ 	.string	"-arch sm_100 -m 64 "



//--------------------- .note.nv.cuinfo           --------------------------
	.section	.note.nv.cuinfo,"",@"SHT_NOTE"
	.sectionflags	@"SHF_NOTE_NV_CUINFO"
        /*0018*/ 	.short	0x0002
        /*001a*/ 	.short	0x0064
        /*001c*/ 	.short	0x0082
	.zero		2


//--------------------- .nv.info                  --------------------------
	.section	.nv.info,"",@"SHT_CUDA_INFO"
	.align	4


	//----- nvinfo : EIATTR_REGCOUNT
	.align		4
        /*0000*/ 	.byte	0x04, 0x2f
        /*0002*/ 	.short	(.L_11 - .L_10)
	.align		4
.L_10:
        /*0004*/ 	.word	index@(_Z11setupFlightPfS_S_S_S_PijP17curandStateXORWOW)
        /*0008*/ 	.word	0x0000001f


	//----- nvinfo : EIATTR_FRAME_SIZE
	.align		4
.L_11:
        /*000c*/ 	.byte	0x04, 0x11
        /*000e*/ 	.short	(.L_13 - .L_12)
	.align		4
.L_12:
        /*0010*/ 	.word	index@($__internal_0_$__cuda_sm3x_div_rn_noftz_f32_slowpath)
        /*0014*/ 	.word	0x00000000


	//----- nvinfo : EIATTR_FRAME_SIZE
	.align		4
.L_13:
        /*0018*/ 	.byte	0x04, 0x11
        /*001a*/ 	.short	(.L_15 - .L_14)
	.align		4
.L_14:
        /*001c*/ 	.word	index@(_Z11setupFlightPfS_S_S_S_PijP17curandStateXORWOW)
        /*0020*/ 	.word	0x00000000


	//----- nvinfo : EIATTR_REGCOUNT
	.align		4
.L_15:
        /*0024*/ 	.byte	0x04, 0x2f
        /*0026*/ 	.short	(.L_17 - .L_16)
	.align		4
.L_16:
        /*0028*/ 	.word	index@(_Z9moveDronePfS_S_S_Pi)
        /*002c*/ 	.word	0x00000026


	//----- nvinfo : EIATTR_FRAME_SIZE
	.align		4
.L_17:
        /*0030*/ 	.byte	0x04, 0x11
        /*0032*/ 	.short	(.L_19 - .L_18)
	.align		4
.L_18:
        /*0034*/ 	.word	index@(_Z9moveDronePfS_S_S_Pi)
        /*0038*/ 	.word	0x00000000


	//----- nvinfo : EIATTR_MIN_STACK_SIZE
	.align		4
.L_19:
        /*003c*/ 	.byte	0x04, 0x12
        /*003e*/ 	.short	(.L_21 - .L_20)
	.align		4
.L_20:
        /*0040*/ 	.word	index@(_Z9moveDronePfS_S_S_Pi)
        /*0044*/ 	.word	0x00000000


	//----- nvinfo : EIATTR_MIN_STACK_SIZE
	.align		4
.L_21:
        /*0048*/ 	.byte	0x04, 0x12
        /*004a*/ 	.short	(.L_23 - .L_22)
	.align		4
.L_22:
        /*004c*/ 	.word	index@(_Z11setupFlightPfS_S_S_S_PijP17curandStateXORWOW)
        /*0050*/ 	.word	0x00000000
.L_23:


//--------------------- .nv.compat                --------------------------
	.section	.nv.compat,"",@"SHT_CUDA_COMPAT_INFO"
	.align	4
        /*0000*/ 	.byte	0x02, 0x09, 0x00, 0x00, 0x02, 0x02, 0x01, 0x00, 0x02, 0x05, 0x05, 0x00, 0x03, 0x07, 0x01, 0x01
        /*0010*/ 	.byte	0x02, 0x03, 0x00, 0x00, 0x02, 0x06, 0x01, 0x00, 0x04, 0x0b, 0x08, 0x00, 0x01, 0x00, 0x00, 0x00
        /*0020*/ 	.byte	0x00, 0x00, 0x00, 0x00


//--------------------- .nv.info._Z9moveDronePfS_S_S_Pi --------------------------
	.section	.nv.info._Z9moveDronePfS_S_S_Pi,"",@"SHT_CUDA_INFO"
	.sectionflags	@""
	.align	4


	//----- nvinfo : EIATTR_CUDA_API_VERSION
	.align		4
        /*0000*/ 	.byte	0x04, 0x37
        /*0002*/ 	.short	(.L_25 - .L_24)
.L_24:
        /*0004*/ 	.word	0x00000082


	//----- nvinfo : EIATTR_KPARAM_INFO
	.align		4
.L_25:
        /*0008*/ 	.byte	0x04, 0x17
        /*000a*/ 	.short	(.L_27 - .L_26)
.L_26:
        /*000c*/ 	.word	0x00000000
        /*0010*/ 	.short	0x0004
        /*0012*/ 	.short	0x0020
        /*0014*/ 	.byte	0x00, 0xf5, 0x21, 0x00


	//----- nvinfo : EIATTR_KPARAM_INFO
	.align		4
.L_27:
        /*0018*/ 	.byte	0x04, 0x17
        /*001a*/ 	.short	(.L_29 - .L_28)
.L_28:
        /*001c*/ 	.word	0x00000000
        /*0020*/ 	.short	0x0003
        /*0022*/ 	.short	0x0018
        /*0024*/ 	.byte	0x00, 0xf5, 0x21, 0x00


	//----- nvinfo : EIATTR_KPARAM_INFO
	.align		4
.L_29:
        /*0028*/ 	.byte	0x04, 0x17
        /*002a*/ 	.short	(.L_31 - .L_30)
.L_30:
        /*002c*/ 	.word	0x00000000
        /*0030*/ 	.short	0x0002
        /*0032*/ 	.short	0x0010
        /*0034*/ 	.byte	0x00, 0xf5, 0x21, 0x00


	//----- nvinfo : EIATTR_KPARAM_INFO
	.align		4
.L_31:
        /*0038*/ 	.byte	0x04, 0x17
        /*003a*/ 	.short	(.L_33 - .L_32)
.L_32:
        /*003c*/ 	.word	0x00000000
        /*0040*/ 	.short	0x0001
        /*0042*/ 	.short	0x0008
        /*0044*/ 	.byte	0x00, 0xf5, 0x21, 0x00


	//----- nvinfo : EIATTR_KPARAM_INFO
	.align		4
.L_33:
        /*0048*/ 	.byte	0x04, 0x17
        /*004a*/ 	.short	(.L_35 - .L_34)
.L_34:
        /*004c*/ 	.word	0x00000000
        /*0050*/ 	.short	0x0000
        /*0052*/ 	.short	0x0000
        /*0054*/ 	.byte	0x00, 0xf5, 0x21, 0x00


	//----- nvinfo : EIATTR_SPARSE_MMA_MASK
	.align		4
.L_35:
        /*0058*/ 	.byte	0x03, 0x50
        /*005a*/ 	.short	0x0000


	//----- nvinfo : EIATTR_MAXREG_COUNT
	.align		4
        /*005c*/ 	.byte	0x03, 0x1b
        /*005e*/ 	.short	0x00ff


	//----- nvinfo : EIATTR_NUM_BARRIERS
	.align		4
        /*0060*/ 	.byte	0x02, 0x4c
        /*0062*/ 	.byte	0x01
	.zero		1


	//----- nvinfo : EIATTR_MERCURY_ISA_VERSION
	.align		4
        /*0064*/ 	.byte	0x03, 0x5f
        /*0066*/ 	.short	0x0101


	//----- nvinfo : EIATTR_VRC_CTA_INIT_COUNT
	.align		4
        /*0068*/ 	.byte	0x02, 0x4a
	.zero		1
	.zero		1


	//----- nvinfo : EIATTR_EXIT_INSTR_OFFSETS
	.align		4
        /*006c*/ 	.byte	0x04, 0x1c
        /*006e*/ 	.short	(.L_37 - .L_36)


	//   ....[0]....
.L_36:
        /*0070*/ 	.word	0x00000030


	//   ....[1]....
        /*0074*/ 	.word	0x00001a20


	//----- nvinfo : EIATTR_CRS_STACK_SIZE
	.align		4
.L_37:
        /*0078*/ 	.byte	0x04, 0x1e
        /*007a*/ 	.short	(.L_39 - .L_38)
.L_38:
        /*007c*/ 	.word	0x00000000


	//----- nvinfo : EIATTR_CBANK_PARAM_SIZE
	.align		4
.L_39:
        /*0080*/ 	.byte	0x03, 0x19
        /*0082*/ 	.short	0x0028


	//----- nvinfo : EIATTR_PARAM_CBANK
	.align		4
        /*0084*/ 	.byte	0x04, 0x0a
        /*0086*/ 	.short	(.L_41 - .L_40)
	.align		4
.L_40:
        /*0088*/ 	.word	index@(.nv.constant0._Z9moveDronePfS_S_S_Pi)
        /*008c*/ 	.short	0x0380
        /*008e*/ 	.short	0x0028


	//----- nvinfo : EIATTR_SW_WAR
	.align		4
.L_41:
        /*0090*/ 	.byte	0x04, 0x36
        /*0092*/ 	.short	(.L_43 - .L_42)
.L_42:
        /*0094*/ 	.word	0x00000008
.L_43:


//--------------------- .nv.info._Z11setupFlightPfS_S_S_S_PijP17curandStateXORWOW --------------------------
	.section	.nv.info._Z11setupFlightPfS_S_S_S_PijP17curandStateXORWOW,"",@"SHT_CUDA_INFO"
	.sectionflags	@""
	.align	4


	//----- nvinfo : EIATTR_CUDA_API_VERSION
	.align		4
        /*0000*/ 	.byte	0x04, 0x37
        /*0002*/ 	.short	(.L_45 - .L_44)
.L_44:
        /*0004*/ 	.word	0x00000082


	//----- nvinfo : EIATTR_KPARAM_INFO
	.align		4
.L_45:
        /*0008*/ 	.byte	0x04, 0x17
        /*000a*/ 	.short	(.L_47 - .L_46)
.L_46:
        /*000c*/ 	.word	0x00000000
        /*0010*/ 	.short	0x0007
        /*0012*/ 	.short	0x0038
        /*0014*/ 	.byte	0x00, 0xf5, 0x21, 0x00


	//----- nvinfo : EIATTR_KPARAM_INFO
	.align		4
.L_47:
        /*0018*/ 	.byte	0x04, 0x17
        /*001a*/ 	.short	(.L_49 - .L_48)
.L_48:
        /*001c*/ 	.word	0x00000000
        /*0020*/ 	.short	0x0006
        /*0022*/ 	.short	0x0030
        /*0024*/ 	.byte	0x00, 0xf0, 0x11, 0x00


	//----- nvinfo : EIATTR_KPARAM_INFO
	.align		4
.L_49:
        /*0028*/ 	.byte	0x04, 0x17
        /*002a*/ 	.short	(.L_51 - .L_50)
.L_50:
        /*002c*/ 	.word	0x00000000
        /*0030*/ 	.short	0x0005
        /*0032*/ 	.short	0x0028
        /*0034*/ 	.byte	0x00, 0xf5, 0x21, 0x00


	//----- nvinfo : EIATTR_KPARAM_INFO
	.align		4
.L_51:
        /*0038*/ 	.byte	0x04, 0x17
        /*003a*/ 	.short	(.L_53 - .L_52)
.L_52:
        /*003c*/ 	.word	0x00000000
        /*0040*/ 	.short	0x0004
        /*0042*/ 	.short	0x0020
        /*0044*/ 	.byte	0x00, 0xf5, 0x21, 0x00


	//----- nvinfo : EIATTR_KPARAM_INFO
	.align		4
.L_53:
        /*0048*/ 	.byte	0x04, 0x17
        /*004a*/ 	.short	(.L_55 - .L_54)
.L_54:
        /*004c*/ 	.word	0x00000000
        /*0050*/ 	.short	0x0003
        /*0052*/ 	.short	0x0018
        /*0054*/ 	.byte	0x00, 0xf5, 0x21, 0x00


	//----- nvinfo : EIATTR_KPARAM_INFO
	.align		4
.L_55:
        /*0058*/ 	.byte	0x04, 0x17
        /*005a*/ 	.short	(.L_57 - .L_56)
.L_56:
        /*005c*/ 	.word	0x00000000
        /*0060*/ 	.short	0x0002
        /*0062*/ 	.short	0x0010
        /*0064*/ 	.byte	0x00, 0xf5, 0x21, 0x00


	//----- nvinfo : EIATTR_KPARAM_INFO
	.align		4
.L_57:
        /*0068*/ 	.byte	0x04, 0x17
        /*006a*/ 	.short	(.L_59 - .L_58)
.L_58:
        /*006c*/ 	.word	0x00000000
        /*0070*/ 	.short	0x0001
        /*0072*/ 	.short	0x0008
        /*0074*/ 	.byte	0x00, 0xf5, 0x21, 0x00


	//----- nvinfo : EIATTR_KPARAM_INFO
	.align		4
.L_59:
        /*0078*/ 	.byte	0x04, 0x17
        /*007a*/ 	.short	(.L_61 - .L_60)
.L_60:
        /*007c*/ 	.word	0x00000000
        /*0080*/ 	.short	0x0000
        /*0082*/ 	.short	0x0000
        /*0084*/ 	.byte	0x00, 0xf5, 0x21, 0x00


	//----- nvinfo : EIATTR_SPARSE_MMA_MASK
	.align		4
.L_61:
        /*0088*/ 	.byte	0x03, 0x50
        /*008a*/ 	.short	0x0000


	//----- nvinfo : EIATTR_MAXREG_COUNT
	.align		4
        /*008c*/ 	.byte	0x03, 0x1b
        /*008e*/ 	.short	0x00ff


	//----- nvinfo : EIATTR_MERCURY_ISA_VERSION
	.align		4
        /*0090*/ 	.byte	0x03, 0x5f
        /*0092*/ 	.short	0x0101


	//----- nvinfo : EIATTR_VRC_CTA_INIT_COUNT
	.align		4
        /*0094*/ 	.byte	0x02, 0x4a
	.zero		1
	.zero		1


	//----- nvinfo : EIATTR_EXIT_INSTR_OFFSETS
	.align		4
        /*0098*/ 	.byte	0x04, 0x1c
        /*009a*/ 	.short	(.L_63 - .L_62)


	//   ....[0]....
.L_62:
        /*009c*/ 	.word	0x00000f80


	//   ....[1]....
        /*00a0*/ 	.word	0x00001a70


	//----- nvinfo : EIATTR_CRS_STACK_SIZE
	.align		4
.L_63:
        /*00a4*/ 	.byte	0x04, 0x1e
        /*00a6*/ 	.short	(.L_65 - .L_64)
.L_64:
        /*00a8*/ 	.word	0x00000000


	//----- nvinfo : EIATTR_CBANK_PARAM_SIZE
	.align		4
.L_65:
        /*00ac*/ 	.byte	0x03, 0x19
        /*00ae*/ 	.short	0x0040


	//----- nvinfo : EIATTR_PARAM_CBANK
	.align		4
        /*00b0*/ 	.byte	0x04, 0x0a
        /*00b2*/ 	.short	(.L_67 - .L_66)
	.align		4
.L_66:
        /*00b4*/ 	.word	index@(.nv.constant0._Z11setupFlightPfS_S_S_S_PijP17curandStateXORWOW)
        /*00b8*/ 	.short	0x0380
        /*00ba*/ 	.short	0x0040


	//----- nvinfo : EIATTR_SW_WAR
	.align		4
.L_67:
        /*00bc*/ 	.byte	0x04, 0x36
        /*00be*/ 	.short	(.L_69 - .L_68)
.L_68:
        /*00c0*/ 	.word	0x00000008
.L_69:


//--------------------- .nv.callgraph             --------------------------
	.section	.nv.callgraph,"",@"SHT_CUDA_CALLGRAPH"
	.align	4
	.sectionentsize	8
	.align		4
        /*0000*/ 	.word	0x00000000
	.align		4
        /*0004*/ 	.word	0xffffffff
	.align		4
        /*0008*/ 	.word	0x00000000
	.align		4
        /*000c*/ 	.word	0xfffffffe
	.align		4
        /*0010*/ 	.word	0x00000000
	.align		4
        /*0014*/ 	.word	0xfffffffd
	.align		4
        /*0018*/ 	.word	0x00000000
	.align		4
        /*001c*/ 	.word	0xfffffffc


//--------------------- .nv.constant4             --------------------------
	.section	.nv.constant4,"a",@progbits
	.align	8
	.align		8
.nv.constant4:
        /*0000*/ 	.dword	precalc_xorwow_matrix
	.align		8
        /*0008*/ 	.dword	precalc_xorwow_offset_matrix
	.align		8
        /*0010*/ 	.dword	mrg32k3aM1
	.align		8
        /*0018*/ 	.dword	mrg32k3aM2
	.align		8
        /*0020*/ 	.dword	mrg32k3aM1SubSeq
	.align		8
        /*0028*/ 	.dword	mrg32k3aM2SubSeq
	.align		8
        /*0030*/ 	.dword	mrg32k3aM1Seq
	.align		8
        /*0038*/ 	.dword	mrg32k3aM2Seq
	.align		8
        /*0040*/ 	.dword	__cudart_i2opi_f


//--------------------- .nv.constant3             --------------------------
	.section	.nv.constant3,"a",@progbits
	.align	8
.nv.constant3:
	.type		__cr_lgamma_table,@object
	.size		__cr_lgamma_table,(.L_8 - __cr_lgamma_table)
__cr_lgamma_table:
        /*0000*/ 	.byte	0x00, 0x00, 0x00, 0x00, 0x00, 0x00, 0x00, 0x00, 0x00, 0x00, 0x00, 0x00, 0x00, 0x00, 0x00, 0x00
        /*0010*/ 	.byte	0xef, 0x39, 0xfa, 0xfe, 0x42, 0x2e, 0xe6, 0x3f, 0x02, 0x20, 0x2a, 0xfa, 0x0b, 0xab, 0xfc, 0x3f
        /*0020*/ 	.byte	0xf9, 0x2c, 0x92, 0x7c, 0xa7, 0x6c, 0x09, 0x40, 0xc9, 0x79, 0x44, 0x3c, 0x64, 0x26, 0x13, 0x40
        /*0030*/ 	.byte	0xca, 0x01, 0xcf, 0x3a, 0x27, 0x51, 0x1a, 0x40, 0x30, 0xcc, 0x2d, 0xf3, 0xe1, 0x0c, 0x21, 0x40
        /*0040*/ 	.byte	0x0d, 0xb7, 0xfc, 0x82, 0x8e, 0x35, 0x25, 0x40
.L_8:


//--------------------- .text._Z9moveDronePfS_S_S_Pi --------------------------
	.section	.text._Z9moveDronePfS_S_S_Pi,"ax",@progbits
	.align	128
        .global         _Z9moveDronePfS_S_S_Pi
        .type           _Z9moveDronePfS_S_S_Pi,@function
        .size           _Z9moveDronePfS_S_S_Pi,(.L_x_47 - _Z9moveDronePfS_S_S_Pi)
        .other          _Z9moveDronePfS_S_S_Pi,@"STO_CUDA_ENTRY STV_DEFAULT"
_Z9moveDronePfS_S_S_Pi:
.text._Z9moveDronePfS_S_S_Pi:
[----:B------:R-:W-:Y:S01]  /*0000*/  LDC R1, c[0x0][0x37c] ;  /* 0x0000df00ff017b82 */ /* 0x000fe20000000800 */
[----:B------:R-:W0:Y:S02]  /*0010*/  S2R R6, SR_TID.X ;  /* 0x0000000000067919 */ /* 0x000e240000002100 */
[----:B0-----:R-:W-:-:S13]  /*0020*/  ISETP.GT.U32.AND P0, PT, R6, 0x1f, PT ;  /* 0x0000001f0600780c */ /* 0x001fda0003f04070 */
[----:B------:R-:W-:Y:S05]  /*0030*/  @P0 EXIT ;  /* 0x000000000000094d */ /* 0x000fea0003800000 */
[----:B------:R-:W0:Y:S01]  /*0040*/  LDC.64 R8, c[0x0][0x380] ;  /* 0x0000e000ff087b82 */ /* 0x000e220000000a00 */
[----:B------:R-:W1:Y:S07]  /*0050*/  LDCU.64 UR10, c[0x0][0x358] ;  /* 0x00006b00ff0a77ac */ /* 0x000e6e0008000a00 */
[----:B------:R-:W2:Y:S08]  /*0060*/  LDC.64 R2, c[0x0][0x390] ;  /* 0x0000e400ff027b82 */ /* 0x000eb00000000a00 */
[----:B------:R-:W3:Y:S08]  /*0070*/  LDC.64 R10, c[0x0][0x388] ;  /* 0x0000e200ff0a7b82 */ /* 0x000ef00000000a00 */
[----:B------:R-:W4:Y:S01]  /*0080*/  LDC.64 R4, c[0x0][0x398] ;  /* 0x0000e600ff047b82 */ /* 0x000f220000000a00 */
[----:B0-----:R-:W-:-:S06]  /*0090*/  IMAD.WIDE.U32 R8, R6, 0x4, R8 ;  /* 0x0000000406087825 */ /* 0x001fcc00078e0008 */
[----:B-1----:R0:W5:Y:S01]  /*00a0*/  LDG.E R8, desc[UR10][R8.64] ;  /* 0x0000000a08087981 */ /* 0x002162000c1e1900 */
[----:B--2---:R-:W-:-:S05]  /*00b0*/  IMAD.WIDE.U32 R2, R6, 0x4, R2 ;  /* 0x0000000406027825 */ /* 0x004fca00078e0002 */
[----:B------:R-:W5:Y:S01]  /*00c0*/  LDG.E R7, desc[UR10][R2.64] ;  /* 0x0000000a02077981 */ /* 0x000f62000c1e1900 */
[----:B---3--:R-:W-:-:S06]  /*00d0*/  IMAD.WIDE.U32 R10, R6, 0x4, R10 ;  /* 0x00000004060a7825 */ /* 0x008fcc00078e000a */
[----:B------:R-:W2:Y:S01]  /*00e0*/  LDG.E R10, desc[UR10][R10.64] ;  /* 0x0000000a0a0a7981 */ /* 0x000ea2000c1e1900 */
[----:B----4-:R-:W-:-:S05]  /*00f0*/  IMAD.WIDE.U32 R4, R6, 0x4, R4 ;  /* 0x0000000406047825 */ /* 0x010fca00078e0004 */
[----:B------:R-:W2:Y:S01]  /*0100*/  LDG.E R13, desc[UR10][R4.64] ;  /* 0x0000000a040d7981 */ /* 0x000ea2000c1e1900 */
[----:B------:R-:W1:Y:S01]  /*0110*/  S2UR UR8, SR_CgaCtaId ;  /* 0x00000000000879c3 */ /* 0x000e620000008800 */
[----:B------:R-:W-:Y:S02]  /*0120*/  UMOV UR4, 0x400 ;  /* 0x0000040000047882 */ /* 0x000fe40000000000 */
[----:B------:R-:W-:Y:S02]  /*0130*/  UIADD3 UR5, UPT, UPT, UR4, 0x80, URZ ;  /* 0x0000008004057890 */ /* 0x000fe4000fffe0ff */
[----:B------:R-:W-:Y:S02]  /*0140*/  UIADD3 UR6, UPT, UPT, UR4, 0x180, URZ ;  /* 0x0000018004067890 */ /* 0x000fe4000fffe0ff */
[----:B------:R-:W-:Y:S02]  /*0150*/  UIADD3 UR7, UPT, UPT, UR4, 0x200, URZ ;  /* 0x0000020004077890 */ /* 0x000fe4000fffe0ff */
[----:B-1----:R-:W-:-:S02]  /*0160*/  ULEA UR9, UR8, UR4, 0x18 ;  /* 0x0000000408097291 */ /* 0x002fc4000f8ec0ff */
[----:B------:R-:W-:Y:S02]  /*0170*/  ULEA UR5, UR8, UR5, 0x18 ;  /* 0x0000000508057291 */ /* 0x000fe4000f8ec0ff */
[----:B------:R-:W-:Y:S02]  /*0180*/  ULEA UR6, UR8, UR6, 0x18 ;  /* 0x0000000608067291 */ /* 0x000fe4000f8ec0ff */
[----:B------:R-:W-:-:S04]  /*0190*/  ULEA UR7, UR8, UR7, 0x18 ;  /* 0x0000000708077291 */ /* 0x000fc8000f8ec0ff */
[----:B0-----:R-:W-:Y:S01]  /*01a0*/  LEA R9, R6, UR6, 0x2 ;  /* 0x0000000606097c11 */ /* 0x001fe2000f8e10ff */
[----:B------:R-:W-:Y:S01]  /*01b0*/  BSSY.RECONVERGENT B2, `(.L_x_0) ;  /* 0x000016a000027945 */ /* 0x000fe20003800200 */
[----:B-----5:R-:W-:Y:S01]  /*01c0*/  FADD R0, R8, R7 ;  /* 0x0000000708007221 */ /* 0x020fe20000000000 */
[C---:B------:R-:W-:Y:S02]  /*01d0*/  LEA R7, R6.reuse, UR9, 0x2 ;  /* 0x0000000906077c11 */ /* 0x040fe4000f8e10ff */
[----:B------:R-:W-:-:S03]  /*01e0*/  LEA R8, R6, UR5, 0x2 ;  /* 0x0000000506087c11 */ /* 0x000fc6000f8e10ff */
[----:B------:R-:W-:Y:S01]  /*01f0*/  STS [R7], R0 ;  /* 0x0000000007007388 */ /* 0x000fe20000000800 */
[----:B--2---:R-:W-:Y:S01]  /*0200*/  FADD R13, R10, R13 ;  /* 0x0000000d0a0d7221 */ /* 0x004fe20000000000 */
[----:B------:R-:W-:-:S04]  /*0210*/  LEA R10, R6, UR7, 0x2 ;  /* 0x00000007060a7c11 */ /* 0x000fc8000f8e10ff */
[----:B------:R-:W-:Y:S04]  /*0220*/  STS [R8], R13 ;  /* 0x0000000d08007388 */ /* 0x000fe80000000800 */
[----:B------:R-:W-:Y:S04]  /*0230*/  STS [R9], R0 ;  /* 0x0000000009007388 */ /* 0x000fe80000000800 */
[----:B------:R-:W-:Y:S01]  /*0240*/  STS [R10], R13 ;  /* 0x0000000d0a007388 */ /* 0x000fe20000000800 */
[----:B------:R-:W-:Y:S06]  /*0250*/  BAR.SYNC.DEFER_BLOCKING 0x0 ;  /* 0x0000000000007b1d */ /* 0x000fec0000010000 */
[----:B------:R-:W0:Y:S02]  /*0260*/  LDS R11, [R7] ;  /* 0x00000000070b7984 */ /* 0x000e240000000800 */
[----:B0-----:R-:W-:-:S13]  /*0270*/  FSETP.GE.AND P0, PT, R11, 128, PT ;  /* 0x430000000b00780b */ /* 0x001fda0003f06000 */
[----:B------:R-:W-:-:S05]  /*0280*/  @P0 FADD R14, -R11, -RZ ;  /* 0x800000ff0b0e0221 */ /* 0x000fca0000000100 */
[----:B------:R-:W-:Y:S04]  /*0290*/  @P0 STS [R7], R14 ;  /* 0x0000000e07000388 */ /* 0x000fe80000000800 */
[----:B------:R-:W0:Y:S01]  /*02a0*/  LDS R11, [R8] ;  /* 0x00000000080b7984 */ /* 0x000e220000000800 */
[----:B------:R-:W-:Y:S02]  /*02b0*/  UIADD3 UR5, UPT, UPT, UR4, 0x280, URZ ;  /* 0x0000028004057890 */ /* 0x000fe4000fffe0ff */
[----:B------:R-:W-:Y:S02]  /*02c0*/  UIADD3 UR4, UPT, UPT, UR4, 0x300, URZ ;  /* 0x0000030004047890 */ /* 0x000fe4000fffe0ff */
[----:B------:R-:W-:Y:S02]  /*02d0*/  ULEA UR5, UR8, UR5, 0x18 ;  /* 0x0000000508057291 */ /* 0x000fe4000f8ec0ff */
[----:B------:R-:W-:Y:S01]  /*02e0*/  ULEA UR4, UR8, UR4, 0x18 ;  /* 0x0000000408047291 */ /* 0x000fe2000f8ec0ff */
[----:B0-----:R-:W-:-:S13]  /*02f0*/  FSETP.GE.AND P0, PT, R11, 128, PT ;  /* 0x430000000b00780b */ /* 0x001fda0003f06000 */
[----:B------:R-:W-:-:S05]  /*0300*/  @P0 FADD R15, -R11, -RZ ;  /* 0x800000ff0b0f0221 */ /* 0x000fca0000000100 */
[----:B------:R0:W-:Y:S01]  /*0310*/  @P0 STS [R8], R15 ;  /* 0x0000000f08000388 */ /* 0x0001e20000000800 */
[C---:B------:R-:W-:Y:S01]  /*0320*/  LEA R11, R6.reuse, UR5, 0x2 ;  /* 0x00000005060b7c11 */ /* 0x040fe2000f8e10ff */
[----:B------:R-:W-:Y:S01]  /*0330*/  BAR.SYNC.DEFER_BLOCKING 0x0 ;  /* 0x0000000000007b1d */ /* 0x000fe20000010000 */
[----:B------:R-:W-:Y:S01]  /*0340*/  LEA R12, R6, UR4, 0x2 ;  /* 0x00000004060c7c11 */ /* 0x000fe2000f8e10ff */
[----:B------:R-:W-:-:S04]  /*0350*/  IMAD.MOV.U32 R13, RZ, RZ, RZ ;  /* 0x000000ffff0d7224 */ /* 0x000fc800078e00ff */
[----:B------:R0:W-:Y:S04]  /*0360*/  STS [R11], RZ ;  /* 0x000000ff0b007388 */ /* 0x0001e80000000800 */
[----:B------:R0:W-:Y:S02]  /*0370*/  STS [R12], RZ ;  /* 0x000000ff0c007388 */ /* 0x0001e40000000800 */
.L_x_20:
[----:B-1----:R-:W1:Y:S01]  /*0380*/  LDS R0, [R11] ;  /* 0x000000000b007984 */ /* 0x002e620000000800 */
[----:B------:R-:W-:Y:S01]  /*0390*/  BSSY.RECONVERGENT B1, `(.L_x_1) ;  /* 0x0000147000017945 */ /* 0x000fe20003800200 */
[----:B-1----:R-:W-:Y:S01]  /*03a0*/  ISETP.GT.AND P0, PT, R0, 0x2, PT ;  /* 0x000000020000780c */ /* 0x002fe20003f04270 */
[----:B------:R-:W-:-:S12]  /*03b0*/  IMAD.MOV.U32 R0, RZ, RZ, R13 ;  /* 0x000000ffff007224 */ /* 0x000fd800078e000d */
[----:B--234-:R-:W-:Y:S05]  /*03c0*/  @P0 BRA `(.L_x_2) ;  /* 0x00000014000c0947 */ /* 0x01cfea0003800000 */
[----:B------:R-:W-:Y:S01]  /*03d0*/  BSSY B0, `(.L_x_3) ;  /* 0x0000127000007945 */ /* 0x000fe20003800000 */
[----:B------:R-:W-:-:S07]  /*03e0*/  IMAD.MOV.U32 R13, RZ, RZ, RZ ;  /* 0x000000ffff0d7224 */ /* 0x000fce00078e00ff */
.L_x_19:
[----:B------:R-:W-:-:S13]  /*03f0*/  ISETP.NE.AND P0, PT, R6, R13, PT ;  /* 0x0000000d0600720c */ /* 0x000fda0003f05270 */
[----:B------:R-:W-:Y:S05]  /*0400*/  @!P0 BRA `(.L_x_4) ;  /* 0x0000001000808947 */ /* 0x000fea0003800000 */
[----:B------:R-:W1:Y:S01]  /*0410*/  LDS R0, [R11] ;  /* 0x000000000b007984 */ /* 0x000e620000000800 */
[----:B------:R-:W-:Y:S01]  /*0420*/  UMOV UR4, 0xa2529d39 ;  /* 0xa2529d3900047882 */ /* 0x000fe20000000000 */
[----:B------:R-:W-:Y:S01]  /*0430*/  UMOV UR5, 0x3f91df46 ;  /* 0x3f91df4600057882 */ /* 0x000fe20000000000 */
[----:B------:R-:W-:Y:S01]  /*0440*/  BSSY.RECONVERGENT B3, `(.L_x_5) ;  /* 0x0000074000037945 */ /* 0x000fe20003800200 */
[----:B-1----:R-:W-:-:S05]  /*0450*/  I2FP.F32.S32 R0, R0 ;  /* 0x0000000000007245 */ /* 0x002fca0000201400 */
[----:B------:R-:W-:-:S04]  /*0460*/  FADD R0, R0, 1 ;  /* 0x3f80000000007421 */ /* 0x000fc80000000000 */
[----:B------:R-:W1:Y:S02]  /*0470*/  F2F.F64.F32 R16, R0 ;  /* 0x0000000000107310 */ /* 0x000e640000201800 */
[----:B-1----:R-:W-:-:S06]  /*0480*/  DMUL R16, R16, UR4 ;  /* 0x0000000410107c28 */ /* 0x002fcc0008000000 */
[----:B------:R-:W1:Y:S02]  /*0490*/  F2F.F32.F64 R14, R16 ;  /* 0x00000010000e7310 */ /* 0x000e640000301000 */
[C---:B-1----:R-:W-:Y:S01]  /*04a0*/  FMUL R18, R14.reuse, 0.63661974668502807617 ;  /* 0x3f22f9830e127820 */ /* 0x042fe20000400000 */
[----:B------:R-:W-:-:S05]  /*04b0*/  FSETP.GE.AND P0, PT, |R14|, 105615, PT ;  /* 0x47ce47800e00780b */ /* 0x000fca0003f06200 */
[----:B------:R-:W1:Y:S02]  /*04c0*/  F2I.NTZ R27, R18 ;  /* 0x00000012001b7305 */ /* 0x000e640000203100 */
[----:B-1----:R-:W-:Y:S01]  /*04d0*/  I2FP.F32.S32 R19, R27 ;  /* 0x0000001b00137245 */ /* 0x002fe20000201400 */
[----:B------:R-:W-:-:S04]  /*04e0*/  IMAD.MOV.U32 R29, RZ, RZ, R27 ;  /* 0x000000ffff1d7224 */ /* 0x000fc800078e001b */
[----:B------:R-:W-:-:S04]  /*04f0*/  FFMA R26, R19, -1.5707962512969970703, R14 ;  /* 0xbfc90fda131a7823 */ /* 0x000fc8000000000e */
[----:B------:R-:W-:-:S04]  /*0500*/  FFMA R26, R19, -7.5497894158615963534e-08, R26 ;  /* 0xb3a22168131a7823 */ /* 0x000fc8000000001a */
[----:B------:R-:W-:Y:S01]  /*0510*/  FFMA R30, R19, -5.3903029534742383927e-15, R26 ;  /* 0xa7c234c5131e7823 */ /* 0x000fe2000000001a */
[----:B------:R-:W-:-:S03]  /*0520*/  P2R R26, PR, RZ, 0x1 ;  /* 0x00000001ff1a7803 */ /* 0x000fc60000000000 */
[----:B------:R-:W-:Y:S01]  /*0530*/  IMAD.MOV.U32 R0, RZ, RZ, R30 ;  /* 0x000000ffff007224 */ /* 0x000fe200078e001e */
[----:B------:R-:W-:Y:S06]  /*0540*/  @!P0 BRA `(.L_x_6) ;  /* 0x00000004008c8947 */ /* 0x000fec0003800000 */
[----:B------:R-:W-:-:S13]  /*0550*/  FSETP.NEU.AND P0, PT, |R14|, +INF , PT ;  /* 0x7f8000000e00780b */ /* 0x000fda0003f0d200 */
[----:B------:R-:W-:Y:S01]  /*0560*/  @!P0 FMUL R0, RZ, R14 ;  /* 0x0000000eff008220 */ /* 0x000fe20000400000 */
[----:B------:R-:W-:Y:S01]  /*0570*/  @!P0 MOV R27, RZ ;  /* 0x000000ff001b8202 */ /* 0x000fe20000000f00 */
[----:B------:R-:W-:Y:S06]  /*0580*/  @!P0 BRA `(.L_x_6) ;  /* 0x00000004007c8947 */ /* 0x000fec0003800000 */
[----:B------:R-:W1:Y:S01]  /*0590*/  LDCU.64 UR4, c[0x4][0x40] ;  /* 0x01000800ff0477ac */ /* 0x000e620008000a00 */
[----:B------:R-:W-:Y:S01]  /*05a0*/  IMAD.SHL.U32 R16, R14, 0x100, RZ ;  /* 0x000001000e107824 */ /* 0x000fe200078e00ff */
[----:B------:R-:W-:Y:S01]  /*05b0*/  BSSY.RECONVERGENT B4, `(.L_x_7) ;  /* 0x000001f000047945 */ /* 0x000fe20003800200 */
[----:B------:R-:W-:Y:S01]  /*05c0*/  IMAD.MOV.U32 R25, RZ, RZ, RZ ;  /* 0x000000ffff197224 */ /* 0x000fe200078e00ff */
[----:B------:R-:W-:Y:S01]  /*05d0*/  MOV R31, RZ ;  /* 0x000000ff001f7202 */ /* 0x000fe20000000f00 */
[----:B------:R-:W-:Y:S01]  /*05e0*/  IMAD.MOV.U32 R0, RZ, RZ, RZ ;  /* 0x000000ffff007224 */ /* 0x000fe200078e00ff */
[----:B------:R-:W-:Y:S01]  /*05f0*/  LOP3.LUT R27, R16, 0x80000000, RZ, 0xfc, !PT ;  /* 0x80000000101b7812 */ /* 0x000fe200078efcff */
[----:B------:R-:W-:Y:S02]  /*0600*/  IMAD.MOV.U32 R32, RZ, RZ, RZ ;  /* 0x000000ffff207224 */ /* 0x000fe400078e00ff */
[----:B-1----:R-:W-:Y:S02]  /*0610*/  IMAD.U32 R28, RZ, RZ, UR4 ;  /* 0x00000004ff1c7e24 */ /* 0x002fe4000f8e00ff */
[----:B------:R-:W-:-:S07]  /*0620*/  IMAD.U32 R17, RZ, RZ, UR5 ;  /* 0x00000005ff117e24 */ /* 0x000fce000f8e00ff */
.L_x_8:
[----:B------:R-:W-:-:S05]  /*0630*/  IMAD.MOV.U32 R16, RZ, RZ, R28 ;  /* 0x000000ffff107224 */ /* 0x000fca00078e001c */
[----:B------:R-:W2:Y:S01]  /*0640*/  LDG.E.CONSTANT R18, desc[UR10][R16.64] ;  /* 0x0000000a10127981 */ /* 0x000ea2000c1e9900 */
[C---:B------:R-:W-:Y:S02]  /*0650*/  ISETP.EQ.AND P0, PT, R32.reuse, 0x4, PT ;  /* 0x000000042000780c */ /* 0x040fe40003f02270 */
[----:B------:R-:W-:Y:S02]  /*0660*/  ISETP.EQ.AND P5, PT, R32, RZ, PT ;  /* 0x000000ff2000720c */ /* 0x000fe40003fa2270 */
[----:B------:R-:W-:Y:S02]  /*0670*/  IADD3 R0, PT, PT, R0, 0x1, RZ ;  /* 0x0000000100007810 */ /* 0x000fe40007ffe0ff */
[C---:B------:R-:W-:Y:S02]  /*0680*/  ISETP.EQ.AND P2, PT, R32.reuse, 0xc, PT ;  /* 0x0000000c2000780c */ /* 0x040fe40003f42270 */
[C---:B------:R-:W-:Y:S02]  /*0690*/  ISETP.EQ.AND P3, PT, R32.reuse, 0x10, PT ;  /* 0x000000102000780c */ /* 0x040fe40003f62270 */
[----:B------:R-:W-:Y:S01]  /*06a0*/  ISETP.EQ.AND P4, PT, R32, 0x14, PT ;  /* 0x000000142000780c */ /* 0x000fe20003f82270 */
[----:B--2---:R-:W-:-:S03]  /*06b0*/  IMAD.WIDE.U32 R18, R18, R27, RZ ;  /* 0x0000001b12127225 */ /* 0x004fc600078e00ff */
[----:B------:R-:W-:-:S07]  /*06c0*/  IADD3 R18, P1, PT, R18, R25, RZ ;  /* 0x0000001912127210 */ /* 0x000fce0007f3e0ff */
[----:B------:R-:W-:Y:S01]  /*06d0*/  @P3 MOV R23, R18 ;  /* 0x0000001200173202 */ /* 0x000fe20000000f00 */
[--C-:B------:R-:W-:Y:S01]  /*06e0*/  @P0 IMAD.MOV.U32 R20, RZ, RZ, R18.reuse ;  /* 0x000000ffff140224 */ /* 0x100fe200078e0012 */
[----:B------:R-:W-:Y:S01]  /*06f0*/  ISETP.NE.AND P0, PT, R0, 0x6, PT ;  /* 0x000000060000780c */ /* 0x000fe20003f05270 */
[----:B------:R-:W-:Y:S01]  /*0700*/  IMAD.X R25, R19, 0x1, R31, P1 ;  /* 0x0000000113197824 */ /* 0x000fe200008e061f */
[----:B------:R-:W-:Y:S01]  /*0710*/  ISETP.EQ.AND P1, PT, R32, 0x8, PT ;  /* 0x000000082000780c */ /* 0x000fe20003f22270 */
[--C-:B0-----:R-:W-:Y:S01]  /*0720*/  @P5 IMAD.MOV.U32 R15, RZ, RZ, R18.reuse ;  /* 0x000000ffff0f5224 */ /* 0x101fe200078e0012 */
[----:B------:R-:W-:Y:S01]  /*0730*/  IADD3 R28, P5, PT, R28, 0x4, RZ ;  /* 0x000000041c1c7810 */ /* 0x000fe20007fbe0ff */
[--C-:B------:R-:W-:Y:S02]  /*0740*/  @P2 IMAD.MOV.U32 R22, RZ, RZ, R18.reuse ;  /* 0x000000ffff162224 */ /* 0x100fe400078e0012 */
[----:B------:R-:W-:Y:S02]  /*0750*/  @P4 IMAD.MOV.U32 R24, RZ, RZ, R18 ;  /* 0x000000ffff184224 */ /* 0x000fe400078e0012 */
[----:B------:R-:W-:-:S02]  /*0760*/  VIADD R32, R32, 0x4 ;  /* 0x0000000420207836 */ /* 0x000fc40000000000 */
[----:B------:R-:W-:-:S04]  /*0770*/  IMAD.X R17, RZ, RZ, R17, P5 ;  /* 0x000000ffff117224 */ /* 0x000fc800028e0611 */
[----:B------:R-:W-:Y:S01]  /*0780*/  @P1 IMAD.MOV.U32 R21, RZ, RZ, R18 ;  /* 0x000000ffff151224 */ /* 0x000fe200078e0012 */
[----:B------:R-:W-:Y:S06]  /*0790*/  @P0 BRA `(.L_x_8) ;  /* 0xfffffffc00a40947 */ /* 0x000fec000383ffff */
[----:B------:R-:W-:Y:S05]  /*07a0*/  BSYNC.RECONVERGENT B4 ;  /* 0x0000000000047941 */ /* 0x000fea0003800200 */
.L_x_7:
[----:B------:R-:W-:Y:S01]  /*07b0*/  SHF.R.U32.HI R16, RZ, 0x17, R14 ;  /* 0x00000017ff107819 */ /* 0x000fe2000001160e */
[----:B------:R-:W-:Y:S03]  /*07c0*/  BSSY.RECONVERGENT B4, `(.L_x_9) ;  /* 0x0000029000047945 */ /* 0x000fe60003800200 */
[C---:B------:R-:W-:Y:S02]  /*07d0*/  LOP3.LUT R0, R16.reuse, 0xe0, RZ, 0xc0, !PT ;  /* 0x000000e010007812 */ /* 0x040fe400078ec0ff */
[----:B------:R-:W-:-:S03]  /*07e0*/  LOP3.LUT P6, RZ, R16, 0x1f, RZ, 0xc0, !PT ;  /* 0x0000001f10ff7812 */ /* 0x000fc600078cc0ff */
[----:B------:R-:W-:-:S05]  /*07f0*/  VIADD R0, R0, 0xffffff80 ;  /* 0xffffff8000007836 */ /* 0x000fca0000000000 */
[----:B------:R-:W-:-:S04]  /*0800*/  SHF.R.U32.HI R0, RZ, 0x5, R0 ;  /* 0x00000005ff007819 */ /* 0x000fc80000011600 */
[----:B------:R-:W-:-:S04]  /*0810*/  LEA R27, -R0, RZ, 0x2 ;  /* 0x000000ff001b7211 */ /* 0x000fc800078e11ff */
[C---:B------:R-:W-:Y:S02]  /*0820*/  ISETP.EQ.AND P3, PT, R27.reuse, -0x18, PT ;  /* 0xffffffe81b00780c */ /* 0x040fe40003f62270 */
[C---:B------:R-:W-:Y:S02]  /*0830*/  ISETP.EQ.AND P4, PT, R27.reuse, -0x14, PT ;  /* 0xffffffec1b00780c */ /* 0x040fe40003f82270 */
[C---:B------:R-:W-:Y:S02]  /*0840*/  ISETP.EQ.AND P0, PT, R27.reuse, -0x10, PT ;  /* 0xfffffff01b00780c */ /* 0x040fe40003f02270 */
[C---:B------:R-:W-:Y:S02]  /*0850*/  ISETP.EQ.AND P1, PT, R27.reuse, -0xc, PT ;  /* 0xfffffff41b00780c */ /* 0x040fe40003f22270 */
[C---:B------:R-:W-:Y:S02]  /*0860*/  ISETP.EQ.AND P2, PT, R27.reuse, -0x8, PT ;  /* 0xfffffff81b00780c */ /* 0x040fe40003f42270 */
[----:B------:R-:W-:-:S03]  /*0870*/  ISETP.EQ.AND P5, PT, R27, 0x4, PT ;  /* 0x000000041b00780c */ /* 0x000fc60003fa2270 */
[--C-:B------:R-:W-:Y:S01]  /*0880*/  @P3 IMAD.MOV.U32 R0, RZ, RZ, R15.reuse ;  /* 0x000000ffff003224 */ /* 0x100fe200078e000f */
[C---:B------:R-:W-:Y:S01]  /*0890*/  ISETP.EQ.AND P3, PT, R27.reuse, -0x4, PT ;  /* 0xfffffffc1b00780c */ /* 0x040fe20003f62270 */
[----:B------:R-:W-:Y:S02]  /*08a0*/  @P4 IMAD.MOV.U32 R17, RZ, RZ, R15 ;  /* 0x000000ffff114224 */ /* 0x000fe400078e000f */
[--C-:B------:R-:W-:Y:S01]  /*08b0*/  @P4 IMAD.MOV.U32 R0, RZ, RZ, R20.reuse ;  /* 0x000000ffff004224 */ /* 0x100fe200078e0014 */
[----:B------:R-:W-:Y:S01]  /*08c0*/  ISETP.EQ.AND P4, PT, R27, RZ, PT ;  /* 0x000000ff1b00720c */ /* 0x000fe20003f82270 */
[----:B------:R-:W-:Y:S01]  /*08d0*/  @P0 IMAD.MOV.U32 R17, RZ, RZ, R20 ;  /* 0x000000ffff110224 */ /* 0x000fe200078e0014 */
[----:B------:R-:W-:Y:S01]  /*08e0*/  @P0 MOV R0, R21 ;  /* 0x0000001500000202 */ /* 0x000fe20000000f00 */
[----:B------:R-:W-:Y:S02]  /*08f0*/  @P1 IMAD.MOV.U32 R17, RZ, RZ, R21 ;  /* 0x000000ffff111224 */ /* 0x000fe400078e0015 */
[----:B------:R-:W-:-:S02]  /*0900*/  @P2 IMAD.MOV.U32 R17, RZ, RZ, R22 ;  /* 0x000000ffff112224 */ /* 0x000fc400078e0016 */
[----:B------:R-:W-:Y:S02]  /*0910*/  @P1 IMAD.MOV.U32 R0, RZ, RZ, R22 ;  /* 0x000000ffff001224 */ /* 0x000fe400078e0016 */
[----:B------:R-:W-:Y:S01]  /*0920*/  @P3 MOV R17, R23 ;  /* 0x0000001700113202 */ /* 0x000fe20000000f00 */
[----:B------:R-:W-:Y:S02]  /*0930*/  @P2 IMAD.MOV.U32 R0, RZ, RZ, R23 ;  /* 0x000000ffff002224 */ /* 0x000fe400078e0017 */
[--C-:B------:R-:W-:Y:S02]  /*0940*/  @P3 IMAD.MOV.U32 R0, RZ, RZ, R24.reuse ;  /* 0x000000ffff003224 */ /* 0x100fe400078e0018 */
[----:B------:R-:W-:Y:S02]  /*0950*/  @P4 IMAD.MOV.U32 R17, RZ, RZ, R24 ;  /* 0x000000ffff114224 */ /* 0x000fe400078e0018 */
[--C-:B------:R-:W-:Y:S02]  /*0960*/  @P5 IMAD.MOV.U32 R17, RZ, RZ, R25.reuse ;  /* 0x000000ffff115224 */ /* 0x100fe400078e0019 */
[----:B------:R-:W-:-:S03]  /*0970*/  @P4 IMAD.MOV.U32 R0, RZ, RZ, R25 ;  /* 0x000000ffff004224 */ /* 0x000fc600078e0019 */
[----:B------:R-:W-:Y:S01]  /*0980*/  MOV R18, R17 ;  /* 0x0000001100127202 */ /* 0x000fe20000000f00 */
[----:B------:R-:W-:Y:S06]  /*0990*/  @!P6 BRA `(.L_x_10) ;  /* 0x00000000002ce947 */ /* 0x000fec0003800000 */
[----:B------:R-:W-:Y:S01]  /*09a0*/  @P0 IMAD.MOV.U32 R19, RZ, RZ, R15 ;  /* 0x000000ffff130224 */ /* 0x000fe200078e000f */
[----:B------:R-:W-:Y:S01]  /*09b0*/  ISETP.EQ.AND P0, PT, R27, 0x8, PT ;  /* 0x000000081b00780c */ /* 0x000fe20003f02270 */
[----:B------:R-:W-:Y:S01]  /*09c0*/  @P1 IMAD.MOV.U32 R19, RZ, RZ, R20 ;  /* 0x000000ffff131224 */ /* 0x000fe200078e0014 */
[----:B------:R-:W-:Y:S01]  /*09d0*/  LOP3.LUT R17, R16, 0x1f, RZ, 0xc0, !PT ;  /* 0x0000001f10117812 */ /* 0x000fe200078ec0ff */
[----:B------:R-:W-:Y:S02]  /*09e0*/  @P2 IMAD.MOV.U32 R19, RZ, RZ, R21 ;  /* 0x000000ffff132224 */ /* 0x000fe400078e0015 */
[----:B------:R-:W-:Y:S01]  /*09f0*/  @P3 IMAD.MOV.U32 R19, RZ, RZ, R22 ;  /* 0x000000ffff133224 */ /* 0x000fe200078e0016 */
[----:B------:R-:W-:Y:S01]  /*0a00*/  @P4 MOV R19, R23 ;  /* 0x0000001700134202 */ /* 0x000fe20000000f00 */
[----:B------:R-:W-:Y:S01]  /*0a10*/  @P5 IMAD.MOV.U32 R19, RZ, RZ, R24 ;  /* 0x000000ffff135224 */ /* 0x000fe200078e0018 */
[----:B------:R-:W-:-:S05]  /*0a20*/  SHF.L.W.U32.HI R0, R18, R17, R0 ;  /* 0x0000001112007219 */ /* 0x000fca0000010e00 */
[----:B------:R-:W-:-:S05]  /*0a30*/  @P0 IMAD.MOV.U32 R19, RZ, RZ, R25 ;  /* 0x000000ffff130224 */ /* 0x000fca00078e0019 */
[----:B------:R-:W-:-:S07]  /*0a40*/  SHF.L.W.U32.HI R18, R19, R17, R18 ;  /* 0x0000001113127219 */ /* 0x000fce0000010e12 */
.L_x_10:
[----:B------:R-:W-:Y:S05]  /*0a50*/  BSYNC.RECONVERGENT B4 ;  /* 0x0000000000047941 */ /* 0x000fea0003800200 */
.L_x_9:
[C-C-:B------:R-:W-:Y:S01]  /*0a60*/  SHF.L.W.U32.HI R27, R18.reuse, 0x2, R0.reuse ;  /* 0x00000002121b7819 */ /* 0x140fe20000010e00 */
[----:B------:R-:W-:Y:S01]  /*0a70*/  IMAD.SHL.U32 R16, R18, 0x4, RZ ;  /* 0x0000000412107824 */ /* 0x000fe200078e00ff */
[----:B------:R-:W-:Y:S01]  /*0a80*/  UMOV UR4, 0x54442d19 ;  /* 0x54442d1900047882 */ /* 0x000fe20000000000 */
[----:B------:R-:W-:Y:S01]  /*0a90*/  UMOV UR5, 0x3bf921fb ;  /* 0x3bf921fb00057882 */ /* 0x000fe20000000000 */
[----:B------:R-:W-:Y:S02]  /*0aa0*/  SHF.R.S32.HI R17, RZ, 0x1f, R27 ;  /* 0x0000001fff117819 */ /* 0x000fe4000001141b */
[----:B------:R-:W-:Y:S02]  /*0ab0*/  SHF.R.U32.HI R0, RZ, 0x1e, R0 ;  /* 0x0000001eff007819 */ /* 0x000fe40000011600 */
[C---:B------:R-:W-:Y:S02]  /*0ac0*/  LOP3.LUT R16, R17.reuse, R16, RZ, 0x3c, !PT ;  /* 0x0000001011107212 */ /* 0x040fe400078e3cff */
[----:B------:R-:W-:-:S02]  /*0ad0*/  LOP3.LUT R17, R17, R27, RZ, 0x3c, !PT ;  /* 0x0000001b11117212 */ /* 0x000fc400078e3cff */
[----:B------:R-:W-:Y:S02]  /*0ae0*/  ISETP.GE.AND P0, PT, R14, RZ, PT ;  /* 0x000000ff0e00720c */ /* 0x000fe40003f06270 */
[C---:B------:R-:W-:Y:S02]  /*0af0*/  LOP3.LUT R25, R27.reuse, R14, RZ, 0x3c, !PT ;  /* 0x0000000e1b197212 */ /* 0x040fe400078e3cff */
[----:B------:R-:W0:Y:S01]  /*0b00*/  I2F.F64.S64 R16, R16 ;  /* 0x0000001000107312 */ /* 0x000e220000301c00 */
[----:B------:R-:W-:Y:S02]  /*0b10*/  LEA.HI R27, R27, R0, RZ, 0x1 ;  /* 0x000000001b1b7211 */ /* 0x000fe400078f08ff */
[----:B------:R-:W-:-:S03]  /*0b20*/  ISETP.GE.AND P1, PT, R25, RZ, PT ;  /* 0x000000ff1900720c */ /* 0x000fc60003f26270 */
[----:B------:R-:W-:-:S05]  /*0b30*/  IMAD.MOV R0, RZ, RZ, -R27 ;  /* 0x000000ffff007224 */ /* 0x000fca00078e0a1b */
[----:B------:R-:W-:Y:S01]  /*0b40*/  @!P0 MOV R27, R0 ;  /* 0x00000000001b8202 */ /* 0x000fe20000000f00 */
[----:B0-----:R-:W-:-:S10]  /*0b50*/  DMUL R18, R16, UR4 ;  /* 0x0000000410127c28 */ /* 0x001fd40008000000 */
[----:B------:R-:W0:Y:S02]  /*0b60*/  F2F.F32.F64 R18, R18 ;  /* 0x0000001200127310 */ /* 0x000e240000301000 */
[----:B0-----:R-:W-:-:S07]  /*0b70*/  FSEL R0, -R18, R18, !P1 ;  /* 0x0000001212007208 */ /* 0x001fce0004800100 */
.L_x_6:
[----:B------:R-:W-:Y:S05]  /*0b80*/  BSYNC.RECONVERGENT B3 ;  /* 0x0000000000037941 */ /* 0x000fea0003800200 */
.L_x_5:
[----:B------:R-:W-:Y:S02]  /*0b90*/  IMAD.MOV.U32 R25, RZ, RZ, 0x37cbac00 ;  /* 0x37cbac00ff197424 */ /* 0x000fe400078e00ff */
[----:B------:R-:W-:Y:S01]  /*0ba0*/  FMUL R16, R0, R0 ;  /* 0x0000000000107220 */ /* 0x000fe20000400000 */
[C---:B------:R-:W-:Y:S01]  /*0bb0*/  LOP3.LUT R18, R27.reuse, 0x1, RZ, 0xc0, !PT ;  /* 0x000000011b127812 */ /* 0x040fe200078ec0ff */
[----:B------:R-:W-:Y:S01]  /*0bc0*/  BSSY.RECONVERGENT B3, `(.L_x_11) ;  /* 0x000006f000037945 */ /* 0x000fe20003800200 */
[----:B------:R-:W-:Y:S01]  /*0bd0*/  ISETP.NE.AND P2, PT, R26, RZ, PT ;  /* 0x000000ff1a00720c */ /* 0x000fe20003f45270 */
[----:B------:R-:W-:Y:S01]  /*0be0*/  FFMA R17, R16, R25, -0.0013887860113754868507 ;  /* 0xbab607ed10117423 */ /* 0x000fe20000000019 */
[----:B------:R-:W-:Y:S01]  /*0bf0*/  IMAD.MOV.U32 R26, RZ, RZ, 0x3c0885e4 ;  /* 0x3c0885e4ff1a7424 */ /* 0x000fe200078e00ff */
[----:B------:R-:W-:Y:S01]  /*0c00*/  ISETP.NE.U32.AND P0, PT, R18, 0x1, PT ;  /* 0x000000011200780c */ /* 0x000fe20003f05070 */
[----:B------:R-:W-:Y:S02]  /*0c10*/  VIADD R18, R27, 0x1 ;  /* 0x000000011b127836 */ /* 0x000fe40000000000 */
[----:B------:R-:W-:Y:S01]  /*0c20*/  IMAD.MOV.U32 R27, RZ, RZ, 0x3e2aaaa8 ;  /* 0x3e2aaaa8ff1b7424 */ /* 0x000fe200078e00ff */
[----:B------:R-:W-:-:S02]  /*0c30*/  FSEL R17, R17, -0.00019574658654164522886, P0 ;  /* 0xb94d415311117808 */ /* 0x000fc40000000000 */
[----:B------:R-:W-:Y:S02]  /*0c40*/  FSEL R19, R26, 0.041666727513074874878, !P0 ;  /* 0x3d2aaabb1a137808 */ /* 0x000fe40004000000 */
[----:B------:R-:W-:Y:S02]  /*0c50*/  LOP3.LUT P1, RZ, R18, 0x2, RZ, 0xc0, !PT ;  /* 0x0000000212ff7812 */ /* 0x000fe4000782c0ff */
[----:B------:R-:W-:Y:S01]  /*0c60*/  FSEL R0, R0, 1, !P0 ;  /* 0x3f80000000007808 */ /* 0x000fe20004000000 */
[----:B------:R-:W-:Y:S01]  /*0c70*/  FFMA R19, R16, R17, R19 ;  /* 0x0000001110137223 */ /* 0x000fe20000000013 */
[----:B------:R-:W-:-:S03]  /*0c80*/  FSEL R18, -R27, -0.4999999701976776123, !P0 ;  /* 0xbeffffff1b127808 */ /* 0x000fc60004000100 */
[C---:B------:R-:W-:Y:S02]  /*0c90*/  FFMA R17, R16.reuse, R0, RZ ;  /* 0x0000000010117223 */ /* 0x040fe400000000ff */
[----:B------:R-:W-:-:S04]  /*0ca0*/  FFMA R18, R16, R19, R18 ;  /* 0x0000001310127223 */ /* 0x000fc80000000012 */
[----:B------:R-:W-:-:S04]  /*0cb0*/  FFMA R28, R17, R18, R0 ;  /* 0x00000012111c7223 */ /* 0x000fc80000000000 */
[----:B------:R-:W-:Y:S01]  /*0cc0*/  @P1 FADD R28, RZ, -R28 ;  /* 0x8000001cff1c1221 */ /* 0x000fe20000000000 */
[----:B------:R-:W-:Y:S06]  /*0cd0*/  @!P2 BRA `(.L_x_12) ;  /* 0x000000040074a947 */ /* 0x000fec0003800000 */
[----:B------:R-:W-:-:S13]  /*0ce0*/  FSETP.NEU.AND P0, PT, |R14|, +INF , PT ;  /* 0x7f8000000e00780b */ /* 0x000fda0003f0d200 */
[----:B------:R-:W-:Y:S01]  /*0cf0*/  @!P0 FMUL R30, RZ, R14 ;  /* 0x0000000eff1e8220 */ /* 0x000fe20000400000 */
[----:B------:R-:W-:Y:S01]  /*0d00*/  @!P0 MOV R29, RZ ;  /* 0x000000ff001d8202 */ /* 0x000fe20000000f00 */
[----:B------:R-:W-:Y:S06]  /*0d10*/  @!P0 BRA `(.L_x_12) ;  /* 0x0000000400648947 */ /* 0x000fec0003800000 */
[----:B------:R-:W-:Y:S01]  /*0d20*/  IMAD.SHL.U32 R0, R14, 0x100, RZ ;  /* 0x000001000e007824 */ /* 0x000fe200078e00ff */
[----:B------:R-:W-:Y:S01]  /*0d30*/  BSSY.RECONVERGENT B4, `(.L_x_13) ;  /* 0x000001b000047945 */ /* 0x000fe20003800200 */
[----:B------:R-:W-:Y:S02]  /*0d40*/  IMAD.MOV.U32 R29, RZ, RZ, RZ ;  /* 0x000000ffff1d7224 */ /* 0x000fe400078e00ff */
[----:B------:R-:W-:Y:S01]  /*0d50*/  IMAD.MOV.U32 R33, RZ, RZ, RZ ;  /* 0x000000ffff217224 */ /* 0x000fe200078e00ff */
[----:B------:R-:W-:Y:S01]  /*0d60*/  LOP3.LUT R35, R0, 0x80000000, RZ, 0xfc, !PT ;  /* 0x8000000000237812 */ /* 0x000fe200078efcff */
[----:B------:R-:W-:-:S07]  /*0d70*/  IMAD.MOV.U32 R31, RZ, RZ, RZ ;  /* 0x000000ffff1f7224 */ /* 0x000fce00078e00ff */
.L_x_14:
[----:B------:R-:W1:Y:S02]  /*0d80*/  LDC.64 R16, c[0x4][0x40] ;  /* 0x01001000ff107b82 */ /* 0x000e640000000a00 */
[----:B-1----:R-:W-:-:S06]  /*0d90*/  IMAD.WIDE.U32 R16, R31, 0x4, R16 ;  /* 0x000000041f107825 */ /* 0x002fcc00078e0010 */
[----:B------:R-:W2:Y:S01]  /*0da0*/  LDG.E.CONSTANT R16, desc[UR10][R16.64] ;  /* 0x0000000a10107981 */ /* 0x000ea2000c1e9900 */
[C---:B------:R-:W-:Y:S01]  /*0db0*/  SHF.L.U32 R0, R31.reuse, 0x2, RZ ;  /* 0x000000021f007819 */ /* 0x040fe200000006ff */
[----:B------:R-:W-:-:S03]  /*0dc0*/  VIADD R31, R31, 0x1 ;  /* 0x000000011f1f7836 */ /* 0x000fc60000000000 */
[C---:B------:R-:W-:Y:S02]  /*0dd0*/  ISETP.EQ.AND P0, PT, R0.reuse, RZ, PT ;  /* 0x000000ff0000720c */ /* 0x040fe40003f02270 */
[C---:B------:R-:W-:Y:S02]  /*0de0*/  ISETP.EQ.AND P5, PT, R0.reuse, 0x4, PT ;  /* 0x000000040000780c */ /* 0x040fe40003fa2270 */
[C---:B------:R-:W-:Y:S02]  /*0df0*/  ISETP.EQ.AND P4, PT, R0.reuse, 0x8, PT ;  /* 0x000000080000780c */ /* 0x040fe40003f82270 */
[C---:B------:R-:W-:Y:S02]  /*0e00*/  ISETP.EQ.AND P3, PT, R0.reuse, 0xc, PT ;  /* 0x0000000c0000780c */ /* 0x040fe40003f62270 */
[C---:B------:R-:W-:Y:S02]  /*0e10*/  ISETP.EQ.AND P2, PT, R0.reuse, 0x10, PT ;  /* 0x000000100000780c */ /* 0x040fe40003f42270 */
[----:B------:R-:W-:Y:S01]  /*0e20*/  ISETP.EQ.AND P1, PT, R0, 0x14, PT ;  /* 0x000000140000780c */ /* 0x000fe20003f22270 */
[----:B--2---:R-:W-:-:S03]  /*0e30*/  IMAD.WIDE.U32 R18, R16, R35, RZ ;  /* 0x0000002310127225 */ /* 0x004fc600078e00ff */
[----:B------:R-:W-:-:S04]  /*0e40*/  IADD3 R0, P6, PT, R18, R29, RZ ;  /* 0x0000001d12007210 */ /* 0x000fc80007fde0ff */
[----:B------:R-:W-:Y:S01]  /*0e50*/  @P4 MOV R21, R0 ;  /* 0x0000000000154202 */ /* 0x000fe20000000f00 */
[----:B------:R-:W-:Y:S01]  /*0e60*/  IMAD.X R29, R19, 0x1, R33, P6 ;  /* 0x00000001131d7824 */ /* 0x000fe200030e0621 */
[----:B------:R-:W-:Y:S01]  /*0e70*/  ISETP.NE.AND P6, PT, R31, 0x6, PT ;  /* 0x000000061f00780c */ /* 0x000fe20003fc5270 */
[--C-:B0-----:R-:W-:Y:S02]  /*0e80*/  @P0 IMAD.MOV.U32 R15, RZ, RZ, R0.reuse ;  /* 0x000000ffff0f0224 */ /* 0x101fe400078e0000 */
[--C-:B------:R-:W-:Y:S02]  /*0e90*/  @P5 IMAD.MOV.U32 R20, RZ, RZ, R0.reuse ;  /* 0x000000ffff145224 */ /* 0x100fe400078e0000 */
[--C-:B------:R-:W-:Y:S02]  /*0ea0*/  @P3 IMAD.MOV.U32 R22, RZ, RZ, R0.reuse ;  /* 0x000000ffff163224 */ /* 0x100fe400078e0000 */
[--C-:B------:R-:W-:Y:S02]  /*0eb0*/  @P2 IMAD.MOV.U32 R23, RZ, RZ, R0.reuse ;  /* 0x000000ffff172224 */ /* 0x100fe400078e0000 */
[----:B------:R-:W-:-:S04]  /*0ec0*/  @P1 IMAD.MOV.U32 R24, RZ, RZ, R0 ;  /* 0x000000ffff181224 */ /* 0x000fc800078e0000 */
[----:B------:R-:W-:Y:S05]  /*0ed0*/  @P6 BRA `(.L_x_14) ;  /* 0xfffffffc00a86947 */ /* 0x000fea000383ffff */
[----:B------:R-:W-:Y:S05]  /*0ee0*/  BSYNC.RECONVERGENT B4 ;  /* 0x0000000000047941 */ /* 0x000fea0003800200 */
.L_x_13:
        /* <DEDUP_REMOVED lines=12> */
[----:B------:R-:W-:-:S03]  /*0fb0*/  ISETP.EQ.AND P5, PT, R19, RZ, PT ;  /* 0x000000ff1300720c */ /* 0x000fc60003fa2270 */
[--C-:B------:R-:W-:Y:S01]  /*0fc0*/  @P3 IMAD.MOV.U32 R0, RZ, RZ, R15.reuse ;  /* 0x000000ffff003224 */ /* 0x100fe200078e000f */
[C---:B------:R-:W-:Y:S01]  /*0fd0*/  ISETP.EQ.AND P3, PT, R19.reuse, -0x4, PT ;  /* 0xfffffffc1300780c */ /* 0x040fe20003f62270 */
[----:B------:R-:W-:Y:S02]  /*0fe0*/  @P4 IMAD.MOV.U32 R16, RZ, RZ, R15 ;  /* 0x000000ffff104224 */ /* 0x000fe400078e000f */
[--C-:B------:R-:W-:Y:S01]  /*0ff0*/  @P4 IMAD.MOV.U32 R0, RZ, RZ, R20.reuse ;  /* 0x000000ffff004224 */ /* 0x100fe200078e0014 */
[----:B------:R-:W-:Y:S01]  /*1000*/  ISETP.EQ.AND P4, PT, R19, 0x4, PT ;  /* 0x000000041300780c */ /* 0x000fe20003f82270 */
[----:B------:R-:W-:Y:S01]  /*1010*/  @P2 IMAD.MOV.U32 R16, RZ, RZ, R20 ;  /* 0x000000ffff102224 */ /* 0x000fe200078e0014 */
[----:B------:R-:W-:Y:S01]  /*1020*/  @P2 MOV R0, R21 ;  /* 0x0000001500002202 */ /* 0x000fe20000000f00 */
[----:B------:R-:W-:Y:S02]  /*1030*/  @P1 IMAD.MOV.U32 R16, RZ, RZ, R21 ;  /* 0x000000ffff101224 */ /* 0x000fe400078e0015 */
[----:B------:R-:W-:-:S02]  /*1040*/  @P1 IMAD.MOV.U32 R0, RZ, RZ, R22 ;  /* 0x000000ffff001224 */ /* 0x000fc400078e0016 */
[----:B------:R-:W-:Y:S02]  /*1050*/  @P0 IMAD.MOV.U32 R16, RZ, RZ, R22 ;  /* 0x000000ffff100224 */ /* 0x000fe400078e0016 */
[----:B------:R-:W-:Y:S01]  /*1060*/  @P0 IMAD.MOV.U32 R0, RZ, RZ, R23 ;  /* 0x000000ffff000224 */ /* 0x000fe200078e0017 */
[----:B------:R-:W-:Y:S01]  /*1070*/  @P3 MOV R16, R23 ;  /* 0x0000001700103202 */ /* 0x000fe20000000f00 */
[--C-:B------:R-:W-:Y:S02]  /*1080*/  @P3 IMAD.MOV.U32 R0, RZ, RZ, R24.reuse ;  /* 0x000000ffff003224 */ /* 0x100fe400078e0018 */
[----:B------:R-:W-:Y:S02]  /*1090*/  @P5 IMAD.MOV.U32 R16, RZ, RZ, R24 ;  /* 0x000000ffff105224 */ /* 0x000fe400078e0018 */
[--C-:B------:R-:W-:Y:S02]  /*10a0*/  @P5 IMAD.MOV.U32 R0, RZ, RZ, R29.reuse ;  /* 0x000000ffff005224 */ /* 0x100fe400078e001d */
[----:B------:R-:W-:Y:S01]  /*10b0*/  @P4 IMAD.MOV.U32 R16, RZ, RZ, R29 ;  /* 0x000000ffff104224 */ /* 0x000fe200078e001d */
[----:B------:R-:W-:Y:S06]  /*10c0*/  @!P6 BRA `(.L_x_16) ;  /* 0x00000000002ce947 */ /* 0x000fec0003800000 */
[----:B------:R-:W-:Y:S01]  /*10d0*/  @P2 MOV R17, R15 ;  /* 0x0000000f00112202 */ /* 0x000fe20000000f00 */
[----:B------:R-:W-:Y:S02]  /*10e0*/  @P1 IMAD.MOV.U32 R17, RZ, RZ, R20 ;  /* 0x000000ffff111224 */ /* 0x000fe400078e0014 */
[----:B------:R-:W-:Y:S01]  /*10f0*/  @P0 IMAD.MOV.U32 R17, RZ, RZ, R21 ;  /* 0x000000ffff110224 */ /* 0x000fe200078e0015 */
[----:B------:R-:W-:Y:S01]  /*1100*/  ISETP.EQ.AND P0, PT, R19, 0x8, PT ;  /* 0x000000081300780c */ /* 0x000fe20003f02270 */
[----:B------:R-:W-:Y:S01]  /*1110*/  @P3 IMAD.MOV.U32 R17, RZ, RZ, R22 ;  /* 0x000000ffff113224 */ /* 0x000fe200078e0016 */
[----:B------:R-:W-:Y:S01]  /*1120*/  LOP3.LUT R19, R18, 0x1f, RZ, 0xc0, !PT ;  /* 0x0000001f12137812 */ /* 0x000fe200078ec0ff */
[----:B------:R-:W-:Y:S01]  /*1130*/  @P5 IMAD.MOV.U32 R17, RZ, RZ, R23 ;  /* 0x000000ffff115224 */ /* 0x000fe200078e0017 */
[----:B------:R-:W-:Y:S02]  /*1140*/  @P4 MOV R17, R24 ;  /* 0x0000001800114202 */ /* 0x000fe40000000f00 */
[----:B------:R-:W-:-:S07]  /*1150*/  SHF.L.W.U32.HI R0, R16, R19, R0 ;  /* 0x0000001310007219 */ /* 0x000fce0000010e00 */
[----:B------:R-:W-:-:S05]  /*1160*/  @P0 IMAD.MOV.U32 R17, RZ, RZ, R29 ;  /* 0x000000ffff110224 */ /* 0x000fca00078e001d */
[----:B------:R-:W-:-:S07]  /*1170*/  SHF.L.W.U32.HI R16, R17, R19, R16 ;  /* 0x0000001311107219 */ /* 0x000fce0000010e10 */
.L_x_16:
[----:B------:R-:W-:Y:S05]  /*1180*/  BSYNC.RECONVERGENT B4 ;  /* 0x0000000000047941 */ /* 0x000fea0003800200 */
.L_x_15:
        /* <DEDUP_REMOVED lines=18> */
.L_x_12:
[----:B------:R-:W-:Y:S05]  /*12b0*/  BSYNC.RECONVERGENT B3 ;  /* 0x0000000000037941 */ /* 0x000fea0003800200 */
.L_x_11:
[----:B------:R-:W2:Y:S04]  /*12c0*/  LDG.E R14, desc[UR10][R2.64] ;  /* 0x0000000a020e7981 */ /* 0x000ea8000c1e1900 */
[----:B------:R-:W3:Y:S01]  /*12d0*/  LDG.E R18, desc[UR10][R4.64] ;  /* 0x0000000a04127981 */ /* 0x000ee2000c1e1900 */
[----:B------:R-:W-:Y:S01]  /*12e0*/  FMUL R19, R30, R30 ;  /* 0x0000001e1e137220 */ /* 0x000fe20000400000 */
[----:B------:R-:W-:Y:S01]  /*12f0*/  LOP3.LUT R0, R29, 0x1, RZ, 0xc0, !PT ;  /* 0x000000011d007812 */ /* 0x000fe200078ec0ff */
[----:B------:R-:W-:Y:S05]  /*1300*/  WARPSYNC.ALL ;  /* 0x0000000000007948 */ /* 0x000fea0003800000 */
[----:B------:R-:W1:Y:S01]  /*1310*/  LDS R31, [R12] ;  /* 0x000000000c1f7984 */ /* 0x000e620000000800 */
[----:B------:R-:W-:Y:S01]  /*1320*/  FFMA R25, R19, R25, -0.0013887860113754868507 ;  /* 0xbab607ed13197423 */ /* 0x000fe20000000019 */
[----:B------:R-:W-:-:S02]  /*1330*/  ISETP.NE.U32.AND P0, PT, R0, 0x1, PT ;  /* 0x000000010000780c */ /* 0x000fc40003f05070 */
[----:B------:R-:W4:Y:S02]  /*1340*/  LDS R17, [R9] ;  /* 0x0000000009117984 */ /* 0x000f240000000800 */
[----:B------:R-:W-:Y:S02]  /*1350*/  FSEL R26, R26, 0.041666727513074874878, P0 ;  /* 0x3d2aaabb1a1a7808 */ /* 0x000fe40000000000 */
[----:B------:R-:W5:Y:S01]  /*1360*/  LDS R16, [R10] ;  /* 0x000000000a107984 */ /* 0x000f620000000800 */
[----:B------:R-:W-:Y:S02]  /*1370*/  FSEL R0, R25, -0.00019574658654164522886, !P0 ;  /* 0xb94d415319007808 */ /* 0x000fe40004000000 */
[----:B------:R-:W-:-:S03]  /*1380*/  FSEL R27, -R27, -0.4999999701976776123, P0 ;  /* 0xbeffffff1b1b7808 */ /* 0x000fc60000000100 */
[----:B------:R-:W-:Y:S01]  /*1390*/  FFMA R26, R19, R0, R26 ;  /* 0x00000000131a7223 */ /* 0x000fe2000000001a */
[----:B------:R-:W-:Y:S02]  /*13a0*/  FSEL R0, R30, 1, P0 ;  /* 0x3f8000001e007808 */ /* 0x000fe40000000000 */
[----:B------:R-:W-:Y:S01]  /*13b0*/  LOP3.LUT P0, RZ, R29, 0x2, RZ, 0xc0, !PT ;  /* 0x000000021dff7812 */ /* 0x000fe2000780c0ff */
[C---:B------:R-:W-:Y:S02]  /*13c0*/  FFMA R26, R19.reuse, R26, R27 ;  /* 0x0000001a131a7223 */ /* 0x040fe4000000001b */
[----:B------:R-:W-:-:S04]  /*13d0*/  FFMA R19, R19, R0, RZ ;  /* 0x0000000013137223 */ /* 0x000fc800000000ff */
[----:B------:R-:W-:-:S06]  /*13e0*/  FFMA R0, R19, R26, R0 ;  /* 0x0000001a13007223 */ /* 0x000fcc0000000000 */
[----:B------:R-:W-:Y:S01]  /*13f0*/  @P0 FADD R0, RZ, -R0 ;  /* 0x80000000ff000221 */ /* 0x000fe20000000000 */
[----:B-1----:R-:W-:Y:S02]  /*1400*/  IMAD R31, R31, 0x78, RZ ;  /* 0x000000781f1f7824 */ /* 0x002fe400078e02ff */
[C---:B----4-:R-:W-:Y:S01]  /*1410*/  FADD R19, R17.reuse, 1 ;  /* 0x3f80000011137421 */ /* 0x050fe20000000000 */
[----:B------:R-:W-:Y:S02]  /*1420*/  FADD R25, R17, -1 ;  /* 0xbf80000011197421 */ /* 0x000fe40000000000 */
[----:B------:R-:W-:Y:S01]  /*1430*/  I2FP.F32.S32 R31, R31 ;  /* 0x0000001f001f7245 */ /* 0x000fe20000201400 */
[C---:B-----5:R-:W-:Y:S01]  /*1440*/  FADD R17, R16.reuse, 1 ;  /* 0x3f80000010117421 */ /* 0x060fe20000000000 */
[----:B------:R-:W-:-:S03]  /*1450*/  FADD R16, R16, -1 ;  /* 0xbf80000010107421 */ /* 0x000fc60000000000 */
[CC--:B--2---:R-:W-:Y:S01]  /*1460*/  FFMA R19, R31.reuse, R14.reuse, R19 ;  /* 0x0000000e1f137223 */ /* 0x0c4fe20000000013 */
[C---:B------:R-:W-:Y:S01]  /*1470*/  FFMA R25, R31.reuse, R14, R25 ;  /* 0x0000000e1f197223 */ /* 0x040fe20000000019 */
[CC--:B---3--:R-:W-:Y:S01]  /*1480*/  FFMA R17, R31.reuse, R18.reuse, R17 ;  /* 0x000000121f117223 */ /* 0x0c8fe20000000011 */
[----:B------:R-:W-:Y:S01]  /*1490*/  FFMA R16, R31, R18, R16 ;  /* 0x000000121f107223 */ /* 0x000fe20000000010 */
[----:B------:R-:W1:Y:S08]  /*14a0*/  S2UR UR7, SR_CgaCtaId ;  /* 0x00000000000779c3 */ /* 0x000e700000008800 */
[----:B------:R-:W-:Y:S06]  /*14b0*/  BAR.SYNC.DEFER_BLOCKING 0x0 ;  /* 0x0000000000007b1d */ /* 0x000fec0000010000 */
[----:B------:R-:W-:-:S02]  /*14c0*/  UMOV UR6, 0x400 ;  /* 0x0000040000067882 */ /* 0x000fc40000000000 */
[----:B------:R-:W-:-:S04]  /*14d0*/  UIADD3 UR4, UPT, UPT, UR6, 0x180, URZ ;  /* 0x0000018006047890 */ /* 0x000fc8000fffe0ff */
[----:B-1----:R-:W-:-:S06]  /*14e0*/  ULEA UR4, UR7, UR4, 0x18 ;  /* 0x0000000407047291 */ /* 0x002fcc000f8ec0ff */
[----:B------:R-:W-:-:S06]  /*14f0*/  LEA R14, R13, UR4, 0x2 ;  /* 0x000000040d0e7c11 */ /* 0x000fcc000f8e10ff */
[----:B------:R-:W1:Y:S02]  /*1500*/  LDS R14, [R14] ;  /* 0x000000000e0e7984 */ /* 0x000e640000000800 */
[----:B-1----:R-:W-:-:S04]  /*1510*/  FSETP.GE.AND P0, PT, R14, R25, PT ;  /* 0x000000190e00720b */ /* 0x002fc80003f06000 */
[----:B------:R-:W-:-:S13]  /*1520*/  FSETP.GTU.OR P0, PT, R14, R19, !P0 ;  /* 0x000000130e00720b */ /* 0x000fda000470c400 */
[----:B------:R-:W-:Y:S05]  /*1530*/  @!P0 BREAK.RELIABLE B0 ;  /* 0x0000000000008942 */ /* 0x000fea0003800100 */
[----:B------:R-:W-:Y:S05]  /*1540*/  @!P0 BRA `(.L_x_17) ;  /* 0x00000000007c8947 */ /* 0x000fea0003800000 */
[----:B------:R-:W-:Y:S05]  /*1550*/  WARPSYNC.ALL ;  /* 0x0000000000007948 */ /* 0x000fea0003800000 */
[----:B------:R-:W-:Y:S01]  /*1560*/  BAR.SYNC.DEFER_BLOCKING 0x0 ;  /* 0x0000000000007b1d */ /* 0x000fe20000010000 */
[----:B------:R-:W-:-:S04]  /*1570*/  UIADD3 UR4, UPT, UPT, UR6, 0x200, URZ ;  /* 0x0000020006047890 */ /* 0x000fc8000fffe0ff */
[----:B------:R-:W-:-:S06]  /*1580*/  ULEA UR4, UR7, UR4, 0x18 ;  /* 0x0000000407047291 */ /* 0x000fcc000f8ec0ff */
[----:B------:R-:W-:-:S06]  /*1590*/  LEA R14, R13, UR4, 0x2 ;  /* 0x000000040d0e7c11 */ /* 0x000fcc000f8e10ff */
[----:B------:R-:W1:Y:S02]  /*15a0*/  LDS R14, [R14] ;  /* 0x000000000e0e7984 */ /* 0x000e640000000800 */
[----:B-1----:R-:W-:-:S04]  /*15b0*/  FSETP.GE.AND P0, PT, R14, R16, PT ;  /* 0x000000100e00720b */ /* 0x002fc80003f06000 */
[----:B------:R-:W-:-:S13]  /*15c0*/  FSETP.GTU.OR P0, PT, R14, R17, !P0 ;  /* 0x000000110e00720b */ /* 0x000fda000470c400 */
[----:B------:R-:W-:Y:S05]  /*15d0*/  @!P0 BREAK B0 ;  /* 0x0000000000008942 */ /* 0x000fea0003800000 */
[----:B------:R-:W-:Y:S05]  /*15e0*/  @!P0 BRA `(.L_x_18) ;  /* 0x0000000000208947 */ /* 0x000fea0003800000 */
[----:B------:R-:W-:Y:S05]  /*15f0*/  WARPSYNC.ALL ;  /* 0x0000000000007948 */ /* 0x000fea0003800000 */
[----:B------:R-:W-:Y:S06]  /*1600*/  BAR.SYNC.DEFER_BLOCKING 0x0 ;  /* 0x0000000000007b1d */ /* 0x000fec0000010000 */
.L_x_4:
[----:B------:R-:W-:-:S05]  /*1610*/  VIADD R13, R13, 0x1 ;  /* 0x000000010d0d7836 */ /* 0x000fca0000000000 */
[----:B------:R-:W-:-:S13]  /*1620*/  ISETP.NE.AND P0, PT, R13, 0x20, PT ;  /* 0x000000200d00780c */ /* 0x000fda0003f05270 */
[----:B------:R-:W-:Y:S05]  /*1630*/  @P0 BRA `(.L_x_19) ;  /* 0xffffffec006c0947 */ /* 0x000fea000383ffff */
[----:B------:R-:W-:Y:S05]  /*1640*/  BSYNC B0 ;  /* 0x0000000000007941 */ /* 0x000fea0003800000 */
.L_x_3:
[----:B------:R1:W2:Y:S01]  /*1650*/  LDS R0, [R12] ;  /* 0x000000000c007984 */ /* 0x0002a20000000800 */
[----:B------:R-:W-:Y:S05]  /*1660*/  BRA `(.L_x_2) ;  /* 0x0000000000647947 */ /* 0x000fea0003800000 */
.L_x_18:
[----:B------:R-:W1:Y:S04]  /*1670*/  LDS R17, [R8] ;  /* 0x0000000008117984 */ /* 0x000e680000000800 */
[----:B------:R-:W2:Y:S01]  /*1680*/  LDS R13, [R7] ;  /* 0x00000000070d7984 */ /* 0x000ea20000000800 */
[-C--:B-1----:R-:W-:Y:S01]  /*1690*/  FMUL R19, R0, R17.reuse ;  /* 0x0000001100137220 */ /* 0x082fe20000400000 */
[----:B------:R-:W-:-:S03]  /*16a0*/  FMUL R17, R28, R17 ;  /* 0x000000111c117220 */ /* 0x000fc60000400000 */
[-C--:B--2---:R-:W-:Y:S01]  /*16b0*/  FFMA R28, R28, R13.reuse, -R19 ;  /* 0x0000000d1c1c7223 */ /* 0x084fe20000000813 */
[----:B------:R-:W-:-:S04]  /*16c0*/  FFMA R17, R0, R13, R17 ;  /* 0x0000000d00117223 */ /* 0x000fc80000000011 */
[----:B------:R-:W-:Y:S04]  /*16d0*/  STS [R9], R28 ;  /* 0x0000001c09007388 */ /* 0x000fe80000000800 */
[----:B------:R-:W-:Y:S04]  /*16e0*/  STS [R10], R17 ;  /* 0x000000110a007388 */ /* 0x000fe80000000800 */
[----:B------:R-:W1:Y:S02]  /*16f0*/  LDS R0, [R11] ;  /* 0x000000000b007984 */ /* 0x000e640000000800 */
[----:B-1----:R-:W-:-:S02]  /*1700*/  VIADD R14, R0, 0x1 ;  /* 0x00000001000e7836 */ /* 0x002fc40000000000 */
[----:B------:R-:W-:-:S03]  /*1710*/  IMAD.MOV.U32 R0, RZ, RZ, -0x1 ;  /* 0xffffffffff007424 */ /* 0x000fc600078e00ff */
[----:B------:R3:W-:Y:S01]  /*1720*/  STS [R11], R14 ;  /* 0x0000000e0b007388 */ /* 0x0007e20000000800 */
[----:B------:R-:W-:Y:S05]  /*1730*/  BRA `(.L_x_2) ;  /* 0x0000000000307947 */ /* 0x000fea0003800000 */
.L_x_17:
        /* <DEDUP_REMOVED lines=9> */
[----:B-1----:R-:W-:Y:S01]  /*17d0*/  IADD3 R14, PT, PT, R0, 0x1, RZ ;  /* 0x00000001000e7810 */ /* 0x002fe20007ffe0ff */
[----:B------:R-:W-:-:S04]  /*17e0*/  IMAD.MOV.U32 R0, RZ, RZ, -0x1 ;  /* 0xffffffffff007424 */ /* 0x000fc800078e00ff */
[----:B------:R4:W-:Y:S03]  /*17f0*/  STS [R11], R14 ;  /* 0x0000000e0b007388 */ /* 0x0009e60000000800 */
.L_x_2:
[----:B------:R-:W-:Y:S05]  /*1800*/  BSYNC.RECONVERGENT B1 ;  /* 0x0000000000017941 */ /* 0x000fea0003800200 */
.L_x_1:
[C---:B--2---:R-:W-:Y:S01]  /*1810*/  VIADD R13, R0.reuse, 0x1 ;  /* 0x00000001000d7836 */ /* 0x044fe20000000000 */
[----:B------:R-:W-:-:S04]  /*1820*/  ISETP.GE.AND P0, PT, R0, 0x4, PT ;  /* 0x000000040000780c */ /* 0x000fc80003f06270 */
[----:B------:R2:W-:Y:S09]  /*1830*/  STS [R12], R13 ;  /* 0x0000000d0c007388 */ /* 0x0005f20000000800 */
[----:B------:R-:W-:Y:S05]  /*1840*/  @!P0 BRA `(.L_x_20) ;  /* 0xffffffe800cc8947 */ /* 0x000fea000383ffff */
[----:B------:R-:W-:Y:S05]  /*1850*/  BSYNC.RECONVERGENT B2 ;  /* 0x0000000000027941 */ /* 0x000fea0003800200 */
.L_x_0:
[----:B------:R-:W5:Y:S01]  /*1860*/  LDS R2, [R9] ;  /* 0x0000000009027984 */ /* 0x000f620000000800 */
[----:B------:R-:W1:Y:S01]  /*1870*/  S2UR UR5, SR_CgaCtaId ;  /* 0x00000000000579c3 */ /* 0x000e620000008800 */
[----:B------:R-:W-:Y:S02]  /*1880*/  UMOV UR4, 0x400 ;  /* 0x0000040000047882 */ /* 0x000fe40000000000 */
[----:B0--34-:R-:W0:Y:S01]  /*1890*/  LDS R11, [R11] ;  /* 0x000000000b0b7984 */ /* 0x019e220000000800 */
[----:B------:R-:W-:-:S04]  /*18a0*/  UIADD3 UR4, UPT, UPT, UR4, 0x100, URZ ;  /* 0x0000010004047890 */ /* 0x000fc8000fffe0ff */
[----:B------:R-:W3:Y:S01]  /*18b0*/  LDC.64 R4, c[0x0][0x380] ;  /* 0x0000e000ff047b82 */ /* 0x000ee20000000a00 */
[----:B-1----:R-:W-:-:S06]  /*18c0*/  ULEA UR4, UR5, UR4, 0x18 ;  /* 0x0000000405047291 */ /* 0x002fcc000f8ec0ff */
[C---:B------:R-:W-:Y:S01]  /*18d0*/  LEA R15, R6.reuse, UR4, 0x2 ;  /* 0x00000004060f7c11 */ /* 0x040fe2000f8e10ff */
[----:B------:R-:W-:Y:S05]  /*18e0*/  WARPSYNC.ALL ;  /* 0x0000000000007948 */ /* 0x000fea0003800000 */
[----:B---3--:R-:W-:Y:S01]  /*18f0*/  IMAD.WIDE.U32 R4, R6, 0x4, R4 ;  /* 0x0000000406047825 */ /* 0x008fe200078e0004 */
[----:B-----5:R1:W-:Y:S04]  /*1900*/  STS [R7], R2 ;  /* 0x0000000207007388 */ /* 0x0203e80000000800 */
[----:B--2---:R2:W3:Y:S01]  /*1910*/  LDS R13, [R10] ;  /* 0x000000000a0d7984 */ /* 0x0044e20000000800 */
[----:B0-----:R-:W-:-:S04]  /*1920*/  ISETP.GT.AND P0, PT, R11, 0x2, PT ;  /* 0x000000020b00780c */ /* 0x001fc80003f04270 */
[----:B------:R-:W-:Y:S01]  /*1930*/  SEL R0, RZ, 0x1, !P0 ;  /* 0x00000001ff007807 */ /* 0x000fe20004000000 */
[----:B-1----:R-:W0:Y:S08]  /*1940*/  LDC.64 R2, c[0x0][0x3a0] ;  /* 0x0000e800ff027b82 */ /* 0x002e300000000a00 */
[----:B--2---:R-:W1:Y:S01]  /*1950*/  LDC.64 R10, c[0x0][0x388] ;  /* 0x0000e200ff0a7b82 */ /* 0x004e620000000a00 */
[----:B0-----:R-:W-:-:S04]  /*1960*/  IMAD.WIDE.U32 R2, R6, 0x4, R2 ;  /* 0x0000000406027825 */ /* 0x001fc800078e0002 */
[----:B-1----:R-:W-:Y:S01]  /*1970*/  IMAD.WIDE.U32 R10, R6, 0x4, R10 ;  /* 0x00000004060a7825 */ /* 0x002fe200078e000a */
[----:B---3--:R-:W-:Y:S04]  /*1980*/  STS [R8], R13 ;  /* 0x0000000d08007388 */ /* 0x008fe80000000800 */
[----:B------:R-:W-:Y:S01]  /*1990*/  STS [R15], R0 ;  /* 0x000000000f007388 */ /* 0x000fe20000000800 */
[----:B------:R-:W-:Y:S08]  /*19a0*/  BAR.SYNC.DEFER_BLOCKING 0x0 ;  /* 0x0000000000007b1d */ /* 0x000ff00000010000 */
[----:B------:R-:W-:Y:S06]  /*19b0*/  BAR.SYNC.DEFER_BLOCKING 0x0 ;  /* 0x0000000000007b1d */ /* 0x000fec0000010000 */
[----:B------:R-:W0:Y:S04]  /*19c0*/  LDS R7, [R7] ;  /* 0x0000000007077984 */ /* 0x000e280000000800 */
[----:B------:R-:W1:Y:S04]  /*19d0*/  LDS R9, [R8] ;  /* 0x0000000008097984 */ /* 0x000e680000000800 */
[----:B------:R-:W2:Y:S04]  /*19e0*/  LDS R17, [R15] ;  /* 0x000000000f117984 */ /* 0x000ea80000000800 */
[----:B0-----:R-:W-:Y:S04]  /*19f0*/  STG.E desc[UR10][R4.64], R7 ;  /* 0x0000000704007986 */ /* 0x001fe8000c10190a */
[----:B-1----:R-:W-:Y:S04]  /*1a00*/  STG.E desc[UR10][R10.64], R9 ;  /* 0x000000090a007986 */ /* 0x002fe8000c10190a */
[----:B--2---:R-:W-:Y:S01]  /*1a10*/  STG.E desc[UR10][R2.64], R17 ;  /* 0x0000001102007986 */ /* 0x004fe2000c10190a */
[----:B------:R-:W-:Y:S05]  /*1a20*/  EXIT ;  /* 0x000000000000794d */ /* 0x000fea0003800000 */
.L_x_21:
[----:B------:R-:W-:-:S00]  /*1a30*/  BRA `(.L_x_21) ;  /* 0xfffffffc00fc7947 */ /* 0x000fc0000383ffff */
[----:B------:R-:W-:-:S00]  /*1a40*/  NOP ;  /* 0x0000000000007918 */ /* 0x000fc00000000000 */
        /* <DEDUP_REMOVED lines=11> */
.L_x_47:


//--------------------- .text._Z11setupFlightPfS_S_S_S_PijP17curandStateXORWOW --------------------------
	.section	.text._Z11setupFlightPfS_S_S_S_PijP17curandStateXORWOW,"ax",@progbits
	.align	128
        .global         _Z11setupFlightPfS_S_S_S_PijP17curandStateXORWOW
        .type           _Z11setupFlightPfS_S_S_S_PijP17curandStateXORWOW,@function
        .size           _Z11setupFlightPfS_S_S_S_PijP17curandStateXORWOW,(.L_x_46 - _Z11setupFlightPfS_S_S_S_PijP17curandStateXORWOW)
        .other          _Z11setupFlightPfS_S_S_S_PijP17curandStateXORWOW,@"STO_CUDA_ENTRY STV_DEFAULT"
_Z11setupFlightPfS_S_S_S_PijP17curandStateXORWOW:
.text._Z11setupFlightPfS_S_S_S_PijP17curandStateXORWOW:
[----:B------:R-:W-:Y:S08]  /*0000*/  LDC R1, c[0x0][0x37c] ;  /* 0x0000df00ff017b82 */ /* 0x000ff00000000800 */
[----:B------:R-:W0:Y:S01]  /*0010*/  LDC R0, c[0x0][0x3b0] ;  /* 0x0000ec00ff007b82 */ /* 0x000e220000000800 */
[----:B------:R-:W1:Y:S01]  /*0020*/  S2R R11, SR_TID.X ;  /* 0x00000000000b7919 */ /* 0x000e620000002100 */
[----:B------:R-:W2:Y:S01]  /*0030*/  LDCU.64 UR4, c[0x0][0x358] ;  /* 0x00006b00ff0477ac */ /* 0x000ea20008000a00 */
[----:B------:R-:W-:Y:S01]  /*0040*/  IMAD.MOV.U32 R15, RZ, RZ, -0x75bd8fc ;  /* 0xf8a42704ff0f7424 */ /* 0x000fe200078e00ff */
[----:B------:R-:W-:Y:S01]  /*0050*/  BSSY.RECONVERGENT B0, `(.L_x_22) ;  /* 0x00000eb000007945 */ /* 0x000fe20003800200 */
[----:B------:R-:W-:-:S02]  /*0060*/  IMAD.MOV.U32 R12, RZ, RZ, -0x23270784 ;  /* 0xdcd8f87cff0c7424 */ /* 0x000fc400078e00ff */
[----:B------:R-:W-:Y:S01]  /*0070*/  IMAD.MOV.U32 R5, RZ, RZ, -0x75bd8fc ;  /* 0xf8a42704ff057424 */ /* 0x000fe200078e00ff */
[----:B------:R-:W1:Y:S01]  /*0080*/  LDC.64 R8, c[0x0][0x3b8] ;  /* 0x0000ee00ff087b82 */ /* 0x000e620000000a00 */
[----:B------:R-:W-:Y:S01]  /*0090*/  IMAD.MOV.U32 R2, RZ, RZ, -0x23270784 ;  /* 0xdcd8f87cff027424 */ /* 0x000fe200078e00ff */
[----:B0-----:R-:W-:-:S05]  /*00a0*/  LOP3.LUT R0, R0, 0xaad26b49, RZ, 0x3c, !PT ;  /* 0xaad26b4900007812 */ /* 0x001fca00078e3cff */
[----:B------:R-:W-:-:S04]  /*00b0*/  IMAD R0, R0, 0x4182bed5, RZ ;  /* 0x4182bed500007824 */ /* 0x000fc800078e02ff */
[C---:B------:R-:W-:Y:S01]  /*00c0*/  VIADD R3, R0.reuse, 0x583f19 ;  /* 0x00583f1900037836 */ /* 0x040fe20000000000 */
[----:B------:R-:W-:Y:S01]  /*00d0*/  LOP3.LUT R4, R0, 0x159a55e5, RZ, 0x3c, !PT ;  /* 0x159a55e500047812 */ /* 0x000fe200078e3cff */
[C---:B-1----:R-:W-:Y:S01]  /*00e0*/  IMAD.WIDE.U32 R8, R11.reuse, 0x30, R8 ;  /* 0x000000300b087825 */ /* 0x042fe200078e0008 */
[----:B------:R-:W-:-:S03]  /*00f0*/  ISETP.NE.AND P0, PT, R11, RZ, PT ;  /* 0x000000ff0b00720c */ /* 0x000fc60003f05270 */
[C---:B------:R-:W-:Y:S02]  /*0100*/  VIADD R6, R0.reuse, 0xd9f6dc18 ;  /* 0xd9f6dc1800067836 */ /* 0x040fe40000000000 */
[----:B------:R-:W-:Y:S02]  /*0110*/  VIADD R7, R0, 0x75bcd15 ;  /* 0x075bcd1500077836 */ /* 0x000fe40000000000 */
[----:B------:R-:W-:Y:S02]  /*0120*/  IMAD.MOV.U32 R14, RZ, RZ, R4 ;  /* 0x000000ffff0e7224 */ /* 0x000fe400078e0004 */
[----:B------:R-:W-:Y:S01]  /*0130*/  IMAD.MOV.U32 R13, RZ, RZ, R3 ;  /* 0x000000ffff0d7224 */ /* 0x000fe200078e0003 */
[----:B--2---:R0:W-:Y:S04]  /*0140*/  STG.E.64 desc[UR4][R8.64], R6 ;  /* 0x0000000608007986 */ /* 0x0041e8000c101b04 */
[----:B------:R0:W-:Y:S04]  /*0150*/  STG.E.64 desc[UR4][R8.64+0x8], R14 ;  /* 0x0000080e08007986 */ /* 0x0001e8000c101b04 */
[----:B------:R0:W-:Y:S01]  /*0160*/  STG.E.64 desc[UR4][R8.64+0x10], R12 ;  /* 0x0000100c08007986 */ /* 0x0001e2000c101b04 */
[----:B------:R-:W-:Y:S05]  /*0170*/  @!P0 BRA `(.L_x_23) ;  /* 0x0000000c00608947 */ /* 0x000fea0003800000 */
[----:B------:R-:W-:Y:S02]  /*0180*/  IMAD.MOV.U32 R0, RZ, RZ, R11 ;  /* 0x000000ffff007224 */ /* 0x000fe400078e000b */
[----:B0-----:R-:W-:Y:S02]  /*0190*/  IMAD.MOV.U32 R6, RZ, RZ, RZ ;  /* 0x000000ffff067224 */ /* 0x001fe400078e00ff */
[----:B------:R-:W-:Y:S02]  /*01a0*/  IMAD.MOV.U32 R13, RZ, RZ, RZ ;  /* 0x000000ffff0d7224 */ /* 0x000fe400078e00ff */
[----:B------:R-:W-:Y:S02]  /*01b0*/  IMAD.MOV.U32 R5, RZ, RZ, -0x75bd8fc ;  /* 0xf8a42704ff057424 */ /* 0x000fe400078e00ff */
[----:B------:R-:W-:-:S07]  /*01c0*/  IMAD.MOV.U32 R2, RZ, RZ, -0x23270784 ;  /* 0xdcd8f87cff027424 */ /* 0x000fce00078e00ff */
.L_x_29:
[----:B------:R-:W-:Y:S01]  /*01d0*/  LOP3.LUT R8, R0, 0x3, RZ, 0xc0, !PT ;  /* 0x0000000300087812 */ /* 0x000fe200078ec0ff */
[----:B------:R-:W-:Y:S03]  /*01e0*/  BSSY.RECONVERGENT B1, `(.L_x_24) ;  /* 0x00000cb000017945 */ /* 0x000fe60003800200 */
[----:B------:R-:W-:-:S04]  /*01f0*/  ISETP.NE.U32.AND P0, PT, R8, RZ, PT ;  /* 0x000000ff0800720c */ /* 0x000fc80003f05070 */
[----:B------:R-:W-:-:S13]  /*0200*/  ISETP.NE.AND.EX P0, PT, RZ, RZ, PT, P0 ;  /* 0x000000ffff00720c */ /* 0x000fda0003f05300 */
[----:B0-----:R-:W-:Y:S05]  /*0210*/  @!P0 BRA `(.L_x_25) ;  /* 0x0000000c001c8947 */ /* 0x001fea0003800000 */
[----:B------:R-:W0:Y:S01]  /*0220*/  LDC.64 R8, c[0x4][RZ] ;  /* 0x01000000ff087b82 */ /* 0x000e220000000a00 */
[----:B------:R-:W-:Y:S02]  /*0230*/  IMAD.MOV.U32 R12, RZ, RZ, RZ ;  /* 0x000000ffff0c7224 */ /* 0x000fe400078e00ff */
[----:B0-----:R-:W-:-:S07]  /*0240*/  IMAD.WIDE.U32 R8, R6, 0xc80, R8 ;  /* 0x00000c8006087825 */ /* 0x001fce00078e0008 */
.L_x_28:
[----:B------:R-:W-:Y:S01]  /*0250*/  IMAD.MOV.U32 R15, RZ, RZ, RZ ;  /* 0x000000ffff0f7224 */ /* 0x000fe200078e00ff */
[----:B0-----:R-:W-:Y:S02]  /*0260*/  CS2R R2, SRZ ;  /* 0x0000000000027805 */ /* 0x001fe4000001ff00 */
[----:B------:R-:W-:Y:S01]  /*0270*/  CS2R R4, SRZ ;  /* 0x0000000000047805 */ /* 0x000fe2000001ff00 */
[----:B------:R-:W-:-:S07]  /*0280*/  IMAD.MOV.U32 R7, RZ, RZ, RZ ;  /* 0x000000ffff077224 */ /* 0x000fce00078e00ff */
.L_x_27:
[----:B------:R-:W0:Y:S01]  /*0290*/  S2R R14, SR_TID.X ;  /* 0x00000000000e7919 */ /* 0x000e220000002100 */
[----:B------:R-:W0:Y:S02]  /*02a0*/  LDC.64 R10, c[0x0][0x3b8] ;  /* 0x0000ee00ff0a7b82 */ /* 0x000e240000000a00 */
[----:B0-----:R-:W-:-:S04]  /*02b0*/  IMAD.WIDE.U32 R10, R14, 0x30, R10 ;  /* 0x000000300e0a7825 */ /* 0x001fc800078e000a */
[----:B------:R-:W-:-:S05]  /*02c0*/  IMAD.WIDE.U32 R10, R15, 0x4, R10 ;  /* 0x000000040f0a7825 */ /* 0x000fca00078e000a */
[----:B------:R0:W5:Y:S01]  /*02d0*/  LDG.E R16, desc[UR4][R10.64+0x4] ;  /* 0x000004040a107981 */ /* 0x000162000c1e1900 */
[----:B------:R-:W-:-:S07]  /*02e0*/  IMAD.MOV.U32 R17, RZ, RZ, RZ ;  /* 0x000000ffff117224 */ /* 0x000fce00078e00ff */
.L_x_26:
[----:B-----5:R-:W-:Y:S01]  /*02f0*/  SHF.R.U32.HI R23, RZ, R17, R16 ;  /* 0x00000011ff177219 */ /* 0x020fe20000011610 */
[----:B0-----:R-:W-:-:S03]  /*0300*/  IMAD.SHL.U32 R10, R15, 0x20, RZ ;  /* 0x000000200f0a7824 */ /* 0x001fc600078e00ff */
[----:B------:R-:W-:Y:S01]  /*0310*/  LOP3.LUT R11, R23, 0x1, RZ, 0xc0, !PT ;  /* 0x00000001170b7812 */ /* 0x000fe200078ec0ff */
[----:B------:R-:W-:-:S03]  /*0320*/  IMAD.IADD R10, R10, 0x1, R17 ;  /* 0x000000010a0a7824 */ /* 0x000fc600078e0211 */
[----:B------:R-:W-:Y:S01]  /*0330*/  ISETP.NE.U32.AND P0, PT, R11, 0x1, PT ;  /* 0x000000010b00780c */ /* 0x000fe20003f05070 */
[----:B------:R-:W-:-:S03]  /*0340*/  IMAD R11, R10, 0x5, RZ ;  /* 0x000000050a0b7824 */ /* 0x000fc600078e02ff */
[----:B------:R-:W-:Y:S01]  /*0350*/  R2P PR, R23, 0x7e ;  /* 0x0000007e17007804 */ /* 0x000fe20000000000 */
[----:B------:R-:W-:-:S08]  /*0360*/  IMAD.WIDE.U32 R10, R11, 0x4, R8 ;  /* 0x000000040b0a7825 */ /* 0x000fd000078e0008 */
[----:B------:R-:W2:Y:S04]  /*0370*/  @!P0 LDG.E R20, desc[UR4][R10.64+0x10] ;  /* 0x000010040a148981 */ /* 0x000ea8000c1e1900 */
[----:B------:R-:W3:Y:S04]  /*0380*/  @P1 LDG.E R22, desc[UR4][R10.64+0x24] ;  /* 0x000024040a161981 */ /* 0x000ee8000c1e1900 */
[----:B------:R-:W4:Y:S04]  /*0390*/  @P2 LDG.E R24, desc[UR4][R10.64+0x38] ;  /* 0x000038040a182981 */ /* 0x000f28000c1e1900 */
[----:B------:R-:W4:Y:S04]  /*03a0*/  @P3 LDG.E R26, desc[UR4][R10.64+0x4c] ;  /* 0x00004c040a1a3981 */ /* 0x000f28000c1e1900 */
[----:B------:R-:W4:Y:S04]  /*03b0*/  @P4 LDG.E R28, desc[UR4][R10.64+0x60] ;  /* 0x000060040a1c4981 */ /* 0x000f28000c1e1900 */
[----:B------:R-:W4:Y:S04]  /*03c0*/  @!P0 LDG.E R18, desc[UR4][R10.64] ;  /* 0x000000040a128981 */ /* 0x000f28000c1e1900 */
[----:B------:R-:W4:Y:S04]  /*03d0*/  @!P0 LDG.E R19, desc[UR4][R10.64+0x4] ;  /* 0x000004040a138981 */ /* 0x000f28000c1e1900 */
[----:B------:R-:W4:Y:S04]  /*03e0*/  @P5 LDG.E R21, desc[UR4][R10.64+0x74] ;  /* 0x000074040a155981 */ /* 0x000f28000c1e1900 */
[----:B------:R-:W4:Y:S04]  /*03f0*/  @P1 LDG.E R25, desc[UR4][R10.64+0x20] ;  /* 0x000020040a191981 */ /* 0x000f28000c1e1900 */
[----:B------:R-:W4:Y:S01]  /*0400*/  @P3 LDG.E R27, desc[UR4][R10.64+0x48] ;  /* 0x000048040a1b3981 */ /* 0x000f22000c1e1900 */
[----:B--2---:R-:W-:-:S03]  /*0410*/  @!P0 LOP3.LUT R3, R3, R20, RZ, 0x3c, !PT ;  /* 0x0000001403038212 */ /* 0x004fc600078e3cff */
[----:B------:R-:W2:Y:S01]  /*0420*/  @P1 LDG.E R20, desc[UR4][R10.64+0x14] ;  /* 0x000014040a141981 */ /* 0x000ea2000c1e1900 */
[----:B---3--:R-:W-:-:S03]  /*0430*/  @P1 LOP3.LUT R3, R3, R22, RZ, 0x3c, !PT ;  /* 0x0000001603031212 */ /* 0x008fc600078e3cff */
[----:B------:R-:W3:Y:S01]  /*0440*/  @P1 LDG.E R22, desc[UR4][R10.64+0x1c] ;  /* 0x00001c040a161981 */ /* 0x000ee2000c1e1900 */
[----:B----4-:R-:W-:-:S03]  /*0450*/  @P2 LOP3.LUT R3, R3, R24, RZ, 0x3c, !PT ;  /* 0x0000001803032212 */ /* 0x010fc600078e3cff */
[----:B------:R-:W4:Y:S01]  /*0460*/  @P2 LDG.E R24, desc[UR4][R10.64+0x28] ;  /* 0x000028040a182981 */ /* 0x000f22000c1e1900 */
[----:B------:R-:W-:-:S03]  /*0470*/  @P3 LOP3.LUT R3, R3, R26, RZ, 0x3c, !PT ;  /* 0x0000001a03033212 */ /* 0x000fc600078e3cff */
[----:B------:R-:W3:Y:S01]  /*0480*/  @P6 LDG.E R26, desc[UR4][R10.64+0x88] ;  /* 0x000088040a1a6981 */ /* 0x000ee2000c1e1900 */
[----:B------:R-:W-:Y:S02]  /*0490*/  @P4 LOP3.LUT R3, R3, R28, RZ, 0x3c, !PT ;  /* 0x0000001c03034212 */ /* 0x000fe400078e3cff */
[----:B------:R-:W-:Y:S02]  /*04a0*/  @!P0 LOP3.LUT R7, R7, R18, RZ, 0x3c, !PT ;  /* 0x0000001207078212 */ /* 0x000fe400078e3cff */
[----:B------:R-:W3:Y:S01]  /*04b0*/  @!P0 LDG.E R18, desc[UR4][R10.64+0x8] ;  /* 0x000008040a128981 */ /* 0x000ee2000c1e1900 */
[----:B------:R-:W-:-:S03]  /*04c0*/  @!P0 LOP3.LUT R4, R4, R19, RZ, 0x3c, !PT ;  /* 0x0000001304048212 */ /* 0x000fc600078e3cff */
[----:B------:R-:W3:Y:S01]  /*04d0*/  @!P0 LDG.E R19, desc[UR4][R10.64+0xc] ;  /* 0x00000c040a138981 */ /* 0x000ee2000c1e1900 */
[----:B------:R-:W-:-:S03]  /*04e0*/  @P5 LOP3.LUT R3, R3, R21, RZ, 0x3c, !PT ;  /* 0x0000001503035212 */ /* 0x000fc600078e3cff */
[----:B------:R-:W3:Y:S01]  /*04f0*/  @P1 LDG.E R21, desc[UR4][R10.64+0x18] ;  /* 0x000018040a151981 */ /* 0x000ee2000c1e1900 */
[----:B--2---:R-:W-:-:S03]  /*0500*/  @P1 LOP3.LUT R7, R7, R20, RZ, 0x3c, !PT ;  /* 0x0000001407071212 */ /* 0x004fc600078e3cff */
[----:B------:R-:W2:Y:S01]  /*0510*/  @P3 LDG.E R20, desc[UR4][R10.64+0x3c] ;  /* 0x00003c040a143981 */ /* 0x000ea2000c1e1900 */
[----:B----4-:R-:W-:-:S03]  /*0520*/  @P2 LOP3.LUT R7, R7, R24, RZ, 0x3c, !PT ;  /* 0x0000001807072212 */ /* 0x010fc600078e3cff */
[----:B------:R-:W4:Y:S01]  /*0530*/  @P4 LDG.E R24, desc[UR4][R10.64+0x50] ;  /* 0x000050040a184981 */ /* 0x000f22000c1e1900 */
[----:B---3--:R-:W-:-:S03]  /*0540*/  @!P0 LOP3.LUT R5, R5, R18, RZ, 0x3c, !PT ;  /* 0x0000001205058212 */ /* 0x008fc600078e3cff */
[----:B------:R-:W3:Y:S01]  /*0550*/  @P2 LDG.E R18, desc[UR4][R10.64+0x30] ;  /* 0x000030040a122981 */ /* 0x000ee2000c1e1900 */
[----:B------:R-:W-:-:S03]  /*0560*/  @!P0 LOP3.LUT R2, R2, R19, RZ, 0x3c, !PT ;  /* 0x0000001302028212 */ /* 0x000fc600078e3cff */
[----:B------:R-:W3:Y:S01]  /*0570*/  @P2 LDG.E R19, desc[UR4][R10.64+0x2c] ;  /* 0x00002c040a132981 */ /* 0x000ee2000c1e1900 */
[----:B------:R-:W-:-:S03]  /*0580*/  @P1 LOP3.LUT R4, R4, R21, RZ, 0x3c, !PT ;  /* 0x0000001504041212 */ /* 0x000fc600078e3cff */
[----:B------:R-:W3:Y:S01]  /*0590*/  @P2 LDG.E R21, desc[UR4][R10.64+0x34] ;  /* 0x000034040a152981 */ /* 0x000ee2000c1e1900 */
[----:B------:R-:W-:Y:S02]  /*05a0*/  @P1 LOP3.LUT R5, R5, R22, RZ, 0x3c, !PT ;  /* 0x0000001605051212 */ /* 0x000fe400078e3cff */
[----:B------:R-:W-:Y:S01]  /*05b0*/  @P1 LOP3.LUT R2, R2, R25, RZ, 0x3c, !PT ;  /* 0x0000001902021212 */ /* 0x000fe200078e3cff */
[----:B------:R-:W3:Y:S04]  /*05c0*/  @P3 LDG.E R22, desc[UR4][R10.64+0x44] ;  /* 0x000044040a163981 */ /* 0x000ee8000c1e1900 */
[----:B------:R-:W3:Y:S01]  /*05d0*/  @P3 LDG.E R25, desc[UR4][R10.64+0x40] ;  /* 0x000040040a193981 */ /* 0x000ee2000c1e1900 */
[----:B--2---:R-:W-:-:S03]  /*05e0*/  @P3 LOP3.LUT R7, R7, R20, RZ, 0x3c, !PT ;  /* 0x0000001407073212 */ /* 0x004fc600078e3cff */
[----:B------:R-:W2:Y:S01]  /*05f0*/  @P5 LDG.E R20, desc[UR4][R10.64+0x64] ;  /* 0x000064040a145981 */ /* 0x000ea2000c1e1900 */
[----:B----4-:R-:W-:-:S03]  /*0600*/  @P4 LOP3.LUT R7, R7, R24, RZ, 0x3c, !PT ;  /* 0x0000001807074212 */ /* 0x010fc600078e3cff */
[----:B------:R-:W4:Y:S01]  /*0610*/  @P6 LDG.E R24, desc[UR4][R10.64+0x78] ;  /* 0x000078040a186981 */ /* 0x000f22000c1e1900 */
[----:B---3--:R-:W-:-:S03]  /*0620*/  @P2 LOP3.LUT R5, R5, R18, RZ, 0x3c, !PT ;  /* 0x0000001205052212 */ /* 0x008fc600078e3cff */
[----:B------:R-:W3:Y:S01]  /*0630*/  @P4 LDG.E R18, desc[UR4][R10.64+0x58] ;  /* 0x000058040a124981 */ /* 0x000ee2000c1e1900 */
[----:B------:R-:W-:-:S03]  /*0640*/  @P2 LOP3.LUT R4, R4, R19, RZ, 0x3c, !PT ;  /* 0x0000001304042212 */ /* 0x000fc600078e3cff */
[----:B------:R-:W3:Y:S01]  /*0650*/  @P4 LDG.E R19, desc[UR4][R10.64+0x54] ;  /* 0x000054040a134981 */ /* 0x000ee2000c1e1900 */
[----:B------:R-:W-:-:S03]  /*0660*/  @P2 LOP3.LUT R2, R2, R21, RZ, 0x3c, !PT ;  /* 0x0000001502022212 */ /* 0x000fc600078e3cff */
[----:B------:R-:W3:Y:S01]  /*0670*/  @P4 LDG.E R21, desc[UR4][R10.64+0x5c] ;  /* 0x00005c040a154981 */ /* 0x000ee2000c1e1900 */
[----:B------:R-:W-:Y:S02]  /*0680*/  @P3 LOP3.LUT R5, R5, R22, RZ, 0x3c, !PT ;  /* 0x0000001605053212 */ /* 0x000fe400078e3cff */
[----:B------:R-:W-:Y:S01]  /*0690*/  @P3 LOP3.LUT R2, R2, R27, RZ, 0x3c, !PT ;  /* 0x0000001b02023212 */ /* 0x000fe200078e3cff */
[----:B------:R-:W3:Y:S01]  /*06a0*/  @P5 LDG.E R22, desc[UR4][R10.64+0x6c] ;  /* 0x00006c040a165981 */ /* 0x000ee2000c1e1900 */
[----:B------:R-:W-:-:S03]  /*06b0*/  @P3 LOP3.LUT R4, R4, R25, RZ, 0x3c, !PT ;  /* 0x0000001904043212 */ /* 0x000fc600078e3cff */
[----:B------:R-:W3:Y:S04]  /*06c0*/  @P5 LDG.E R25, desc[UR4][R10.64+0x68] ;  /* 0x000068040a195981 */ /* 0x000ee8000c1e1900 */
[----:B------:R-:W3:Y:S01]  /*06d0*/  @P5 LDG.E R27, desc[UR4][R10.64+0x70] ;  /* 0x000070040a1b5981 */ /* 0x000ee2000c1e1900 */
[----:B------:R-:W-:Y:S02]  /*06e0*/  LOP3.LUT P0, RZ, R23, 0x80, RZ, 0xc0, !PT ;  /* 0x0000008017ff7812 */ /* 0x000fe4000780c0ff */
[----:B--2---:R-:W-:-:S11]  /*06f0*/  @P5 LOP3.LUT R7, R7, R20, RZ, 0x3c, !PT ;  /* 0x0000001407075212 */ /* 0x004fd600078e3cff */
        /* <DEDUP_REMOVED lines=15> */
[----:B------:R-:W-:Y:S02]  /*07f0*/  @P6 LOP3.LUT R3, R3, R26, RZ, 0x3c, !PT ;  /* 0x0000001a03036212 */ /* 0x000fe400078e3cff */
[----:B--2---:R-:W-:Y:S02]  /*0800*/  @P0 LOP3.LUT R7, R7, R20, RZ, 0x3c, !PT ;  /* 0x0000001407070212 */ /* 0x004fe400078e3cff */
[----:B----4-:R-:W-:Y:S02]  /*0810*/  @P0 LOP3.LUT R3, R3, R24, RZ, 0x3c, !PT ;  /* 0x0000001803030212 */ /* 0x010fe400078e3cff */
[----:B---3--:R-:W-:Y:S02]  /*0820*/  @P6 LOP3.LUT R5, R5, R18, RZ, 0x3c, !PT ;  /* 0x0000001205056212 */ /* 0x008fe400078e3cff */
[----:B------:R-:W-:Y:S02]  /*0830*/  @P6 LOP3.LUT R4, R4, R19, RZ, 0x3c, !PT ;  /* 0x0000001304046212 */ /* 0x000fe400078e3cff */
[----:B------:R-:W-:-:S02]  /*0840*/  @P6 LOP3.LUT R2, R2, R21, RZ, 0x3c, !PT ;  /* 0x0000001502026212 */ /* 0x000fc400078e3cff */
[----:B------:R-:W-:Y:S02]  /*0850*/  @P0 LOP3.LUT R5, R5, R22, RZ, 0x3c, !PT ;  /* 0x0000001605050212 */ /* 0x000fe400078e3cff */
[----:B------:R-:W-:Y:S02]  /*0860*/  @P0 LOP3.LUT R4, R4, R25, RZ, 0x3c, !PT ;  /* 0x0000001904040212 */ /* 0x000fe400078e3cff */
[----:B------:R-:W-:Y:S02]  /*0870*/  @P0 LOP3.LUT R2, R2, R27, RZ, 0x3c, !PT ;  /* 0x0000001b02020212 */ /* 0x000fe400078e3cff */
[----:B------:R-:W-:-:S13]  /*0880*/  R2P PR, R23.B1, 0x7f ;  /* 0x0000007f17007804 */ /* 0x000fda0000001000 */
[----:B------:R-:W2:Y:S04]  /*0890*/  @P0 LDG.E R18, desc[UR4][R10.64+0xa0] ;  /* 0x0000a0040a120981 */ /* 0x000ea8000c1e1900 */
[----:B------:R-:W3:Y:S04]  /*08a0*/  @P0 LDG.E R20, desc[UR4][R10.64+0xa8] ;  /* 0x0000a8040a140981 */ /* 0x000ee8000c1e1900 */
[----:B------:R-:W4:Y:S04]  /*08b0*/  @P1 LDG.E R22, desc[UR4][R10.64+0xbc] ;  /* 0x0000bc040a161981 */ /* 0x000f28000c1e1900 */
[----:B------:R-:W4:Y:S04]  /*08c0*/  @P1 LDG.E R24, desc[UR4][R10.64+0xc4] ;  /* 0x0000c4040a181981 */ /* 0x000f28000c1e1900 */
[----:B------:R-:W4:Y:S04]  /*08d0*/  @P0 LDG.E R19, desc[UR4][R10.64+0xa4] ;  /* 0x0000a4040a130981 */ /* 0x000f28000c1e1900 */
[----:B------:R-:W4:Y:S04]  /*08e0*/  @P0 LDG.E R21, desc[UR4][R10.64+0xac] ;  /* 0x0000ac040a150981 */ /* 0x000f28000c1e1900 */
[----:B------:R-:W4:Y:S04]  /*08f0*/  @P1 LDG.E R25, desc[UR4][R10.64+0xb8] ;  /* 0x0000b8040a191981 */ /* 0x000f28000c1e1900 */
[----:B------:R-:W4:Y:S04]  /*0900*/  @P2 LDG.E R26, desc[UR4][R10.64+0xc8] ;  /* 0x0000c8040a1a2981 */ /* 0x000f28000c1e1900 */
[----:B------:R-:W4:Y:S04]  /*0910*/  @P1 LDG.E R27, desc[UR4][R10.64+0xc0] ;  /* 0x0000c0040a1b1981 */ /* 0x000f28000c1e1900 */
[----:B------:R-:W4:Y:S01]  /*0920*/  @P3 LDG.E R28, desc[UR4][R10.64+0xec] ;  /* 0x0000ec040a1c3981 */ /* 0x000f22000c1e1900 */
[----:B--2---:R-:W-:-:S03]  /*0930*/  @P0 LOP3.LUT R7, R7, R18, RZ, 0x3c, !PT ;  /* 0x0000001207070212 */ /* 0x004fc600078e3cff */
[----:B------:R-:W2:Y:S01]  /*0940*/  @P0 LDG.E R18, desc[UR4][R10.64+0xb0] ;  /* 0x0000b0040a120981 */ /* 0x000ea2000c1e1900 */
[----:B---3--:R-:W-:-:S03]  /*0950*/  @P0 LOP3.LUT R5, R5, R20, RZ, 0x3c, !PT ;  /* 0x0000001405050212 */ /* 0x008fc600078e3cff */
[----:B------:R-:W3:Y:S01]  /*0960*/  @P1 LDG.E R20, desc[UR4][R10.64+0xb4] ;  /* 0x0000b4040a141981 */ /* 0x000ee2000c1e1900 */
[----:B----4-:R-:W-:-:S03]  /*0970*/  @P1 LOP3.LUT R5, R5, R22, RZ, 0x3c, !PT ;  /* 0x0000001605051212 */ /* 0x010fc600078e3cff */
[----:B------:R-:W4:Y:S01]  /*0980*/  @P2 LDG.E R22, desc[UR4][R10.64+0xd8] ;  /* 0x0000d8040a162981 */ /* 0x000f22000c1e1900 */
[----:B------:R-:W-:-:S03]  /*0990*/  @P0 LOP3.LUT R4, R4, R19, RZ, 0x3c, !PT ;  /* 0x0000001304040212 */ /* 0x000fc600078e3cff */
[----:B------:R-:W4:Y:S01]  /*09a0*/  @P2 LDG.E R19, desc[UR4][R10.64+0xcc] ;  /* 0x0000cc040a132981 */ /* 0x000f22000c1e1900 */
[----:B------:R-:W-:-:S03]  /*09b0*/  @P0 LOP3.LUT R2, R2, R21, RZ, 0x3c, !PT ;  /* 0x0000001502020212 */ /* 0x000fc600078e3cff */
[----:B------:R-:W4:Y:S01]  /*09c0*/  @P2 LDG.E R21, desc[UR4][R10.64+0xd4] ;  /* 0x0000d4040a152981 */ /* 0x000f22000c1e1900 */
[----:B------:R-:W-:-:S03]  /*09d0*/  @P1 LOP3.LUT R4, R4, R25, RZ, 0x3c, !PT ;  /* 0x0000001904041212 */ /* 0x000fc600078e3cff */
[----:B------:R-:W4:Y:S01]  /*09e0*/  @P3 LDG.E R25, desc[UR4][R10.64+0xe8] ;  /* 0x0000e8040a193981 */ /* 0x000f22000c1e1900 */
[----:B--2---:R-:W-:-:S03]  /*09f0*/  @P0 LOP3.LUT R3, R3, R18, RZ, 0x3c, !PT ;  /* 0x0000001203030212 */ /* 0x004fc600078e3cff */
[----:B------:R-:W2:Y:S01]  /*0a00*/  @P4 LDG.E R18, desc[UR4][R10.64+0xf0] ;  /* 0x0000f0040a124981 */ /* 0x000ea2000c1e1900 */
[----:B------:R-:W-:-:S03]  /*0a10*/  @P1 LOP3.LUT R3, R3, R24, RZ, 0x3c, !PT ;  /* 0x0000001803031212 */ /* 0x000fc600078e3cff */
[----:B------:R-:W2:Y:S01]  /*0a20*/  @P3 LDG.E R24, desc[UR4][R10.64+0xdc] ;  /* 0x0000dc040a183981 */ /* 0x000ea2000c1e1900 */
[----:B---3--:R-:W-:-:S03]  /*0a30*/  @P1 LOP3.LUT R7, R7, R20, RZ, 0x3c, !PT ;  /* 0x0000001407071212 */ /* 0x008fc600078e3cff */
[----:B------:R-:W3:Y:S01]  /*0a40*/  @P2 LDG.E R20, desc[UR4][R10.64+0xd0] ;  /* 0x0000d0040a142981 */ /* 0x000ee2000c1e1900 */
[----:B------:R-:W-:Y:S02]  /*0a50*/  LOP3.LUT P0, RZ, R23, 0x8000, RZ, 0xc0, !PT ;  /* 0x0000800017ff7812 */ /* 0x000fe4000780c0ff */
[----:B------:R-:W-:Y:S01]  /*0a60*/  @P2 LOP3.LUT R7, R7, R26, RZ, 0x3c, !PT ;  /* 0x0000001a07072212 */ /* 0x000fe200078e3cff */
[----:B------:R-:W3:Y:S04]  /*0a70*/  @P3 LDG.E R23, desc[UR4][R10.64+0xe0] ;  /* 0x0000e0040a173981 */ /* 0x000ee8000c1e1900 */
[----:B------:R-:W3:Y:S01]  /*0a80*/  @P3 LDG.E R26, desc[UR4][R10.64+0xe4] ;  /* 0x0000e4040a1a3981 */ /* 0x000ee2000c1e1900 */
[----:B------:R-:W-:Y:S02]  /*0a90*/  @P1 LOP3.LUT R2, R2, R27, RZ, 0x3c, !PT ;  /* 0x0000001b02021212 */ /* 0x000fe400078e3cff */
[----:B----4-:R-:W-:-:S02]  /*0aa0*/  @P2 LOP3.LUT R3, R3, R22, RZ, 0x3c, !PT ;  /* 0x0000001603032212 */ /* 0x010fc400078e3cff */
[----:B------:R-:W4:Y:S01]  /*0ab0*/  @P4 LDG.E R22, desc[UR4][R10.64+0x100] ;  /* 0x000100040a164981 */ /* 0x000f22000c1e1900 */
[----:B------:R-:W-:Y:S02]  /*0ac0*/  @P2 LOP3.LUT R4, R4, R19, RZ, 0x3c, !PT ;  /* 0x0000001304042212 */ /* 0x000fe400078e3cff */
[----:B------:R-:W-:Y:S01]  /*0ad0*/  @P2 LOP3.LUT R2, R2, R21, RZ, 0x3c, !PT ;  /* 0x0000001502022212 */ /* 0x000fe200078e3cff */
[----:B------:R-:W4:Y:S04]  /*0ae0*/  @P4 LDG.E R19, desc[UR4][R10.64+0xf4] ;  /* 0x0000f4040a134981 */ /* 0x000f28000c1e1900 */
[----:B------:R-:W4:Y:S01]  /*0af0*/  @P4 LDG.E R21, desc[UR4][R10.64+0xfc] ;  /* 0x0000fc040a154981 */ /* 0x000f22000c1e1900 */
[----:B------:R-:W-:-:S03]  /*0b00*/  @P3 LOP3.LUT R2, R2, R25, RZ, 0x3c, !PT ;  /* 0x0000001902023212 */ /* 0x000fc600078e3cff */
[----:B------:R-:W4:Y:S01]  /*0b10*/  @P5 LDG.E R25, desc[UR4][R10.64+0x110] ;  /* 0x000110040a195981 */ /* 0x000f22000c1e1900 */
[----:B--2---:R-:W-:-:S03]  /*0b20*/  @P3 LOP3.LUT R7, R7, R24, RZ, 0x3c, !PT ;  /* 0x0000001807073212 */ /* 0x004fc600078e3cff */
[----:B------:R-:W2:Y:S01]  /*0b30*/  @P5 LDG.E R24, desc[UR4][R10.64+0x104] ;  /* 0x000104040a185981 */ /* 0x000ea2000c1e1900 */
[----:B---3--:R-:W-:Y:S02]  /*0b40*/  @P2 LOP3.LUT R5, R5, R20, RZ, 0x3c, !PT ;  /* 0x0000001405052212 */ /* 0x008fe400078e3cff */
[----:B------:R-:W-:Y:S01]  /*0b50*/  @P4 LOP3.LUT R7, R7, R18, RZ, 0x3c, !PT ;  /* 0x0000001207074212 */ /* 0x000fe200078e3cff */
[----:B------:R-:W3:Y:S01]  /*0b60*/  @P4 LDG.E R20, desc[UR4][R10.64+0xf8] ;  /* 0x0000f8040a144981 */ /* 0x000ee2000c1e1900 */
[----:B------:R-:W-:-:S03]  /*0b70*/  @P3 LOP3.LUT R4, R4, R23, RZ, 0x3c, !PT ;  /* 0x0000001704043212 */ /* 0x000fc600078e3cff */
[----:B------:R-:W3:Y:S01]  /*0b80*/  @P5 LDG.E R18, desc[UR4][R10.64+0x114] ;  /* 0x000114040a125981 */ /* 0x000ee2000c1e1900 */
[----:B------:R-:W-:-:S03]  /*0b90*/  @P3 LOP3.LUT R5, R5, R26, RZ, 0x3c, !PT ;  /* 0x0000001a05053212 */ /* 0x000fc600078e3cff */
[----:B------:R-:W3:Y:S04]  /*0ba0*/  @P5 LDG.E R23, desc[UR4][R10.64+0x108] ;  /* 0x000108040a175981 */ /* 0x000ee8000c1e1900 */
[----:B------:R-:W3:Y:S01]  /*0bb0*/  @P5 LDG.E R26, desc[UR4][R10.64+0x10c] ;  /* 0x00010c040a1a5981 */ /* 0x000ee2000c1e1900 */
[----:B------:R-:W-:Y:S02]  /*0bc0*/  @P3 LOP3.LUT R3, R3, R28, RZ, 0x3c, !PT ;  /* 0x0000001c03033212 */ /* 0x000fe400078e3cff */
[----:B----4-:R-:W-:Y:S01]  /*0bd0*/  @P4 LOP3.LUT R4, R4, R19, RZ, 0x3c, !PT ;  /* 0x0000001304044212 */ /* 0x010fe200078e3cff */
[----:B------:R-:W4:Y:S01]  /*0be0*/  @P0 LDG.E R28, desc[UR4][R10.64+0x13c] ;  /* 0x00013c040a1c0981 */ /* 0x000f22000c1e1900 */
[----:B------:R-:W-:Y:S02]  /*0bf0*/  @P4 LOP3.LUT R3, R3, R22, RZ, 0x3c, !PT ;  /* 0x0000001603034212 */ /* 0x000fe400078e3cff */
[----:B------:R-:W-:Y:S01]  /*0c00*/  @P4 LOP3.LUT R2, R2, R21, RZ, 0x3c, !PT ;  /* 0x0000001502024212 */ /* 0x000fe200078e3cff */
[----:B------:R-:W4:Y:S04]  /*0c10*/  @P6 LDG.E R19, desc[UR4][R10.64+0x11c] ;  /* 0x00011c040a136981 */ /* 0x000f28000c1e1900 */
[----:B------:R-:W4:Y:S01]  /*0c20*/  @P6 LDG.E R22, desc[UR4][R10.64+0x120] ;  /* 0x000120040a166981 */ /* 0x000f22000c1e1900 */
[----:B------:R-:W-:-:S03]  /*0c30*/  @P5 LOP3.LUT R2, R2, R25, RZ, 0x3c, !PT ;  /* 0x0000001902025212 */ /* 0x000fc600078e3cff */
[----:B------:R-:W4:Y:S04]  /*0c40*/  @P6 LDG.E R21, desc[UR4][R10.64+0x124] ;  /* 0x000124040a156981 */ /* 0x000f28000c1e1900 */
[----:B------:R-:W4:Y:S01]  /*0c50*/  @P0 LDG.E R25, desc[UR4][R10.64+0x138] ;  /* 0x000138040a190981 */ /* 0x000f22000c1e1900 */
[----:B--2---:R-:W-:-:S03]  /*0c60*/  @P5 LOP3.LUT R7, R7, R24, RZ, 0x3c, !PT ;  /* 0x0000001807075212 */ /* 0x004fc600078e3cff */
[----:B------:R-:W2:Y:S01]  /*0c70*/  @P0 LDG.E R24, desc[UR4][R10.64+0x12c] ;  /* 0x00012c040a180981 */ /* 0x000ea2000c1e1900 */
[----:B---3--:R-:W-:-:S03]  /*0c80*/  @P4 LOP3.LUT R5, R5, R20, RZ, 0x3c, !PT ;  /* 0x0000001405054212 */ /* 0x008fc600078e3cff */
[----:B------:R-:W3:Y:S01]  /*0c90*/  @P6 LDG.E R20, desc[UR4][R10.64+0x118] ;  /* 0x000118040a146981 */ /* 0x000ee2000c1e1900 */
[----:B------:R-:W-:-:S03]  /*0ca0*/  @P5 LOP3.LUT R3, R3, R18, RZ, 0x3c, !PT ;  /* 0x0000001203035212 */ /* 0x000fc600078e3cff */
[----:B------:R-:W2:Y:S01]  /*0cb0*/  @P6 LDG.E R18, desc[UR4][R10.64+0x128] ;  /* 0x000128040a126981 */ /* 0x000ea2000c1e1900 */
[----:B------:R-:W-:-:S03]  /*0cc0*/  @P5 LOP3.LUT R4, R4, R23, RZ, 0x3c, !PT ;  /* 0x0000001704045212 */ /* 0x000fc600078e3cff */
[----:B------:R-:W2:Y:S01]  /*0cd0*/  @P0 LDG.E R23, desc[UR4][R10.64+0x130] ;  /* 0x000130040a170981 */ /* 0x000ea2000c1e1900 */
[----:B------:R-:W-:-:S03]  /*0ce0*/  @P5 LOP3.LUT R5, R5, R26, RZ, 0x3c, !PT ;  /* 0x0000001a05055212 */ /* 0x000fc600078e3cff */
[----:B------:R-:W2:Y:S01]  /*0cf0*/  @P0 LDG.E R26, desc[UR4][R10.64+0x134] ;  /* 0x000134040a1a0981 */ /* 0x000ea2000c1e1900 */
[----:B------:R-:W-:-:S05]  /*0d00*/  VIADD R17, R17, 0x10 ;  /* 0x0000001011117836 */ /* 0x000fca0000000000 */
[----:B------:R-:W-:Y:S02]  /*0d10*/  ISETP.NE.AND P1, PT, R17, 0x20, PT ;  /* 0x000000201100780c */ /* 0x000fe40003f25270 */
[----:B----4-:R-:W-:Y:S02]  /*0d20*/  @P6 LOP3.LUT R4, R4, R19, RZ, 0x3c, !PT ;  /* 0x0000001304046212 */ /* 0x010fe400078e3cff */
[----:B------:R-:W-:Y:S02]  /*0d30*/  @P6 LOP3.LUT R5, R5, R22, RZ, 0x3c, !PT ;  /* 0x0000001605056212 */ /* 0x000fe400078e3cff */
[----:B------:R-:W-:-:S04]  /*0d40*/  @P6 LOP3.LUT R2, R2, R21, RZ, 0x3c, !PT ;  /* 0x0000001502026212 */ /* 0x000fc800078e3cff */
[----:B------:R-:W-:Y:S02]  /*0d50*/  @P0 LOP3.LUT R2, R2, R25, RZ, 0x3c, !PT ;  /* 0x0000001902020212 */ /* 0x000fe400078e3cff */
[----:B---3--:R-:W-:Y:S02]  /*0d60*/  @P6 LOP3.LUT R7, R7, R20, RZ, 0x3c, !PT ;  /* 0x0000001407076212 */ /* 0x008fe400078e3cff */
[----:B--2---:R-:W-:Y:S02]  /*0d70*/  @P6 LOP3.LUT R3, R3, R18, RZ, 0x3c, !PT ;  /* 0x0000001203036212 */ /* 0x004fe400078e3cff */
[----:B------:R-:W-:Y:S02]  /*0d80*/  @P0 LOP3.LUT R7, R7, R24, RZ, 0x3c, !PT ;  /* 0x0000001807070212 */ /* 0x000fe400078e3cff */
[----:B------:R-:W-:Y:S02]  /*0d90*/  @P0 LOP3.LUT R4, R4, R23, RZ, 0x3c, !PT ;  /* 0x0000001704040212 */ /* 0x000fe400078e3cff */
[----:B------:R-:W-:-:S02]  /*0da0*/  @P0 LOP3.LUT R3, R3, R28, RZ, 0x3c, !PT ;  /* 0x0000001c03030212 */ /* 0x000fc400078e3cff */
[----:B------:R-:W-:Y:S01]  /*0db0*/  @P0 LOP3.LUT R5, R5, R26, RZ, 0x3c, !PT ;  /* 0x0000001a05050212 */ /* 0x000fe200078e3cff */
[----:B------:R-:W-:Y:S06]  /*0dc0*/  @P1 BRA `(.L_x_26) ;  /* 0xfffffff400481947 */ /* 0x000fec000383ffff */
[----:B------:R-:W-:-:S05]  /*0dd0*/  VIADD R15, R15, 0x1 ;  /* 0x000000010f0f7836 */ /* 0x000fca0000000000 */
[----:B------:R-:W-:-:S13]  /*0de0*/  ISETP.NE.AND P0, PT, R15, 0x5, PT ;  /* 0x000000050f00780c */ /* 0x000fda0003f05270 */
[----:B------:R-:W-:Y:S05]  /*0df0*/  @P0 BRA `(.L_x_27) ;  /* 0xfffffff400240947 */ /* 0x000fea000383ffff */
[----:B------:R-:W0:Y:S01]  /*0e00*/  LDC.64 R10, c[0x0][0x3b8] ;  /* 0x0000ee00ff0a7b82 */ /* 0x000e220000000a00 */
[----:B------:R-:W-:Y:S01]  /*0e10*/  VIADD R12, R12, 0x1 ;  /* 0x000000010c0c7836 */ /* 0x000fe20000000000 */
[----:B------:R-:W-:-:S04]  /*0e20*/  LOP3.LUT R15, R0, 0x3, RZ, 0xc0, !PT ;  /* 0x00000003000f7812 */ /* 0x000fc800078ec0ff */
[----:B------:R-:W-:Y:S01]  /*0e30*/  ISETP.GE.U32.AND P0, PT, R12, R15, PT ;  /* 0x0000000f0c00720c */ /* 0x000fe20003f06070 */
[----:B0-----:R-:W-:-:S05]  /*0e40*/  IMAD.WIDE.U32 R10, R14, 0x30, R10 ;  /* 0x000000300e0a7825 */ /* 0x001fca00078e000a */
[----:B------:R0:W-:Y:S04]  /*0e50*/  STG.E desc[UR4][R10.64+0x4], R7 ;  /* 0x000004070a007986 */ /* 0x0001e8000c101904 */
[----:B------:R0:W-:Y:S04]  /*0e60*/  STG.E.64 desc[UR4][R10.64+0x8], R4 ;  /* 0x000008040a007986 */ /* 0x0001e8000c101b04 */
[----:B------:R0:W-:Y:S01]  /*0e70*/  STG.E.64 desc[UR4][R10.64+0x10], R2 ;  /* 0x000010020a007986 */ /* 0x0001e2000c101b04 */
[----:B------:R-:W-:Y:S05]  /*0e80*/  @!P0 BRA `(.L_x_28) ;  /* 0xfffffff000f08947 */ /* 0x000fea000383ffff */
.L_x_25:
[----:B------:R-:W-:Y:S05]  /*0e90*/  BSYNC.RECONVERGENT B1 ;  /* 0x0000000000017941 */ /* 0x000fea0003800200 */
.L_x_24:
[----:B------:R-:W-:Y:S01]  /*0ea0*/  ISETP.GT.U32.AND P0, PT, R0, 0x3, PT ;  /* 0x000000030000780c */ /* 0x000fe20003f04070 */
[----:B------:R-:W-:Y:S01]  /*0eb0*/  VIADD R6, R6, 0x1 ;  /* 0x0000000106067836 */ /* 0x000fe20000000000 */
[--C-:B------:R-:W-:Y:S02]  /*0ec0*/  SHF.R.U64 R0, R0, 0x2, R13.reuse ;  /* 0x0000000200007819 */ /* 0x100fe4000000120d */
[----:B------:R-:W-:Y:S02]  /*0ed0*/  ISETP.GT.U32.AND.EX P0, PT, R13, RZ, PT, P0 ;  /* 0x000000ff0d00720c */ /* 0x000fe40003f04100 */
[----:B------:R-:W-:-:S11]  /*0ee0*/  SHF.R.U32.HI R13, RZ, 0x2, R13 ;  /* 0x00000002ff0d7819 */ /* 0x000fd6000001160d */
[----:B------:R-:W-:Y:S05]  /*0ef0*/  @P0 BRA `(.L_x_29) ;  /* 0xfffffff000b40947 */ /* 0x000fea000383ffff */
.L_x_23:
[----:B------:R-:W-:Y:S05]  /*0f00*/  BSYNC.RECONVERGENT B0 ;  /* 0x0000000000007941 */ /* 0x000fea0003800200 */
.L_x_22:
[----:B0-----:R-:W0:Y:S01]  /*0f10*/  S2R R11, SR_TID.X ;  /* 0x00000000000b7919 */ /* 0x001e220000002100 */
[----:B------:R-:W1:Y:S01]  /*0f20*/  LDC.64 R8, c[0x0][0x3b8] ;  /* 0x0000ee00ff087b82 */ /* 0x000e620000000a00 */
[C---:B0-----:R-:W-:Y:S01]  /*0f30*/  ISETP.GT.U32.AND P0, PT, R11.reuse, 0x1f, PT ;  /* 0x0000001f0b00780c */ /* 0x041fe20003f04070 */
[----:B-1----:R-:W-:-:S05]  /*0f40*/  IMAD.WIDE.U32 R8, R11, 0x30, R8 ;  /* 0x000000300b087825 */ /* 0x002fca00078e0008 */
[----:B------:R0:W-:Y:S04]  /*0f50*/  STG.E.64 desc[UR4][R8.64+0x18], RZ ;  /* 0x000018ff08007986 */ /* 0x0001e8000c101b04 */
[----:B------:R0:W-:Y:S04]  /*0f60*/  STG.E desc[UR4][R8.64+0x20], RZ ;  /* 0x000020ff08007986 */ /* 0x0001e8000c101904 */
[----:B------:R0:W-:Y:S01]  /*0f70*/  STG.E.64 desc[UR4][R8.64+0x28], RZ ;  /* 0x000028ff08007986 */ /* 0x0001e2000c101b04 */
[----:B------:R-:W-:Y:S05]  /*0f80*/  @P0 EXIT ;  /* 0x000000000000094d */ /* 0x000fea0003800000 */
[----:B------:R-:W1:Y:S01]  /*0f90*/  LDC R6, c[0x0][0x3b0] ;  /* 0x0000ec00ff067b82 */ /* 0x000e620000000800 */
[----:B------:R-:W-:Y:S01]  /*0fa0*/  SHF.R.U32.HI R0, RZ, 0x2, R7 ;  /* 0x00000002ff007819 */ /* 0x000fe20000011607 */
[----:B------:R-:W2:Y:S01]  /*0fb0*/  LDCU.128 UR8, c[0x0][0x380] ;  /* 0x00007000ff0877ac */ /* 0x000ea20008000c00 */
[----:B------:R-:W-:Y:S02]  /*0fc0*/  IMAD.MOV.U32 R20, RZ, RZ, R5 ;  /* 0x000000ffff147224 */ /* 0x000fe400078e0005 */
[----:B------:R-:W-:Y:S01]  /*0fd0*/  LOP3.LUT R0, R0, R7, RZ, 0x3c, !PT ;  /* 0x0000000700007212 */ /* 0x000fe200078e3cff */
[----:B------:R-:W-:Y:S02]  /*0fe0*/  IMAD.SHL.U32 R7, R3, 0x10, RZ ;  /* 0x0000001003077824 */ /* 0x000fe400078e00ff */
[----:B------:R-:W-:Y:S02]  /*0ff0*/  IMAD.MOV.U32 R21, RZ, RZ, R2 ;  /* 0x000000ffff157224 */ /* 0x000fe400078e0002 */
[----:B------:R-:W-:-:S03]  /*1000*/  IMAD.MOV.U32 R12, RZ, RZ, R3 ;  /* 0x000000ffff0c7224 */ /* 0x000fc600078e0003 */
[----:B------:R-:W-:Y:S01]  /*1010*/  STG.E.64 desc[UR4][R8.64+0x8], R20 ;  /* 0x0000081408007986 */ /* 0x000fe2000c101b04 */
[----:B-1----:R-:W-:Y:S01]  /*1020*/  LOP3.LUT R10, R6, 0xaad26b49, RZ, 0x3c, !PT ;  /* 0xaad26b49060a7812 */ /* 0x002fe200078e3cff */
[----:B------:R-:W-:-:S04]  /*1030*/  IMAD.SHL.U32 R6, R0, 0x2, RZ ;  /* 0x0000000200067824 */ /* 0x000fc800078e00ff */
[----:B------:R-:W-:Y:S01]  /*1040*/  IMAD R10, R10, 0x4182bed5, RZ ;  /* 0x4182bed50a0a7824 */ /* 0x000fe200078e02ff */
[----:B------:R-:W-:-:S03]  /*1050*/  LOP3.LUT R6, R0, R6, R7, 0x96, !PT ;  /* 0x0000000600067212 */ /* 0x000fc600078e9607 */
[----:B------:R-:W-:Y:S01]  /*1060*/  VIADD R10, R10, 0xd9fc63dd ;  /* 0xd9fc63dd0a0a7836 */ /* 0x000fe20000000000 */
[----:B------:R-:W-:-:S05]  /*1070*/  LOP3.LUT R13, R6, R3, RZ, 0x3c, !PT ;  /* 0x00000003060d7212 */ /* 0x000fca00078e3cff */
[----:B------:R-:W-:Y:S01]  /*1080*/  IMAD.IADD R0, R13, 0x1, R10 ;  /* 0x000000010d007824 */ /* 0x000fe200078e020a */
[----:B------:R-:W-:Y:S03]  /*1090*/  STG.E.64 desc[UR4][R8.64+0x10], R12 ;  /* 0x0000100c08007986 */ /* 0x000fe6000c101b04 */
[----:B------:R-:W-:-:S05]  /*10a0*/  IMAD.HI.U32 R6, R0, 0xfe03f81, RZ ;  /* 0x0fe03f8100067827 */ /* 0x000fca00078e00ff */
[----:B------:R-:W-:Y:S01]  /*10b0*/  SHF.R.U32.HI R7, RZ, 0x3, R6 ;  /* 0x00000003ff077819 */ /* 0x000fe20000011606 */
[----:B------:R-:W-:-:S04]  /*10c0*/  IMAD.SHL.U32 R6, R11, 0x4, RZ ;  /* 0x000000040b067824 */ /* 0x000fc800078e00ff */
[----:B------:R-:W-:Y:S01]  /*10d0*/  IMAD R0, R7, -0x81, R0 ;  /* 0xffffff7f07007824 */ /* 0x000fe200078e0200 */
[----:B------:R-:W-:Y:S01]  /*10e0*/  SHF.R.U32.HI R7, RZ, 0x1e, R11 ;  /* 0x0000001eff077819 */ /* 0x000fe2000001160b */
[----:B------:R-:W-:Y:S01]  /*10f0*/  IMAD.MOV.U32 R11, RZ, RZ, R4 ;  /* 0x000000ffff0b7224 */ /* 0x000fe200078e0004 */
[C---:B--2---:R-:W-:Y:S02]  /*1100*/  IADD3 R16, P0, PT, R6.reuse, UR8, RZ ;  /* 0x0000000806107c10 */ /* 0x044fe4000ff1e0ff */
[----:B------:R-:W-:Y:S02]  /*1110*/  I2FP.F32.U32 R15, R0 ;  /* 0x00000000000f7245 */ /* 0x000fe40000201000 */
[----:B------:R-:W-:Y:S01]  /*1120*/  IADD3.X R17, PT, PT, R7, UR9, RZ, P0, !PT ;  /* 0x0000000907117c10 */ /* 0x000fe200087fe4ff */
[----:B------:R-:W-:Y:S04]  /*1130*/  STG.E.64 desc[UR4][R8.64], R10 ;  /* 0x0000000a08007986 */ /* 0x000fe8000c101b04 */
[----:B------:R1:W-:Y:S04]  /*1140*/  STG.E desc[UR4][R16.64], R15 ;  /* 0x0000000f10007986 */ /* 0x0003e8000c101904 */
[----:B------:R-:W2:Y:S04]  /*1150*/  LDG.E.64 R18, desc[UR4][R8.64] ;  /* 0x0000000408127981 */ /* 0x000ea8000c1e1b00 */
[----:B------:R-:W3:Y:S04]  /*1160*/  LDG.E.64 R2, desc[UR4][R8.64+0x10] ;  /* 0x0000100408027981 */ /* 0x000ee8000c1e1b00 */
[----:B------:R-:W4:Y:S01]  /*1170*/  LDG.E.64 R4, desc[UR4][R8.64+0x8] ;  /* 0x0000080408047981 */ /* 0x000f22000c1e1b00 */
[----:B-1----:R-:W-:-:S04]  /*1180*/  IADD3 R16, P0, PT, R6, UR10, RZ ;  /* 0x0000000a06107c10 */ /* 0x002fc8000ff1e0ff */
[----:B------:R-:W-:Y:S01]  /*1190*/  IADD3.X R17, PT, PT, R7, UR11, RZ, P0, !PT ;  /* 0x0000000b07117c10 */ /* 0x000fe200087fe4ff */
[----:B------:R-:W1:Y:S01]  /*11a0*/  LDCU.128 UR8, c[0x0][0x390] ;  /* 0x00007200ff0877ac */ /* 0x000e620008000c00 */
[----:B--2---:R-:W-:-:S04]  /*11b0*/  SHF.R.U32.HI R0, RZ, 0x2, R19 ;  /* 0x00000002ff007819 */ /* 0x004fc80000011613 */
[----:B------:R-:W-:Y:S01]  /*11c0*/  LOP3.LUT R0, R0, R19, RZ, 0x3c, !PT ;  /* 0x0000001300007212 */ /* 0x000fe200078e3cff */
[----:B---3--:R-:W-:Y:S02]  /*11d0*/  IMAD.SHL.U32 R19, R3, 0x10, RZ ;  /* 0x0000001003137824 */ /* 0x008fe400078e00ff */
[----:B------:R-:W-:Y:S02]  /*11e0*/  IMAD.MOV.U32 R20, RZ, RZ, R3 ;  /* 0x000000ffff147224 */ /* 0x000fe400078e0003 */
[----:B------:R-:W-:Y:S02]  /*11f0*/  IMAD.SHL.U32 R14, R0, 0x2, RZ ;  /* 0x00000002000e7824 */ /* 0x000fe400078e00ff */
[----:B----4-:R-:W-:-:S03]  /*1200*/  IMAD.MOV.U32 R15, RZ, RZ, R4 ;  /* 0x000000ffff0f7224 */ /* 0x010fc600078e0004 */
[----:B------:R-:W-:Y:S01]  /*1210*/  LOP3.LUT R0, R0, R14, R19, 0x96, !PT ;  /* 0x0000000e00007212 */ /* 0x000fe200078e9613 */
[----:B------:R-:W-:Y:S02]  /*1220*/  VIADD R14, R18, 0x587c5 ;  /* 0x000587c5120e7836 */ /* 0x000fe40000000000 */
[----:B------:R-:W-:Y:S01]  /*1230*/  IMAD.MOV.U32 R19, RZ, RZ, R2 ;  /* 0x000000ffff137224 */ /* 0x000fe200078e0002 */
[----:B------:R-:W-:Y:S01]  /*1240*/  LOP3.LUT R21, R0, R3, RZ, 0x3c, !PT ;  /* 0x0000000300157212 */ /* 0x000fe200078e3cff */
[----:B------:R-:W-:Y:S01]  /*1250*/  IMAD.MOV.U32 R18, RZ, RZ, R5 ;  /* 0x000000ffff127224 */ /* 0x000fe200078e0005 */
[----:B------:R-:W-:Y:S03]  /*1260*/  STG.E.64 desc[UR4][R8.64], R14 ;  /* 0x0000000e08007986 */ /* 0x000fe6000c101b04 */
[----:B------:R-:W-:Y:S01]  /*1270*/  IMAD.IADD R0, R21, 0x1, R14 ;  /* 0x0000000115007824 */ /* 0x000fe200078e020e */
[----:B------:R2:W-:Y:S03]  /*1280*/  STG.E.64 desc[UR4][R8.64+0x10], R20 ;  /* 0x0000101408007986 */ /* 0x0005e6000c101b04 */
[----:B------:R-:W-:Y:S01]  /*1290*/  IMAD.HI.U32 R10, R0, 0xfe03f81, RZ ;  /* 0x0fe03f81000a7827 */ /* 0x000fe200078e00ff */
[----:B------:R-:W-:Y:S04]  /*12a0*/  STG.E.64 desc[UR4][R8.64+0x8], R18 ;  /* 0x0000081208007986 */ /* 0x000fe8000c101b04 */
[----:B------:R-:W-:-:S05]  /*12b0*/  SHF.R.U32.HI R11, RZ, 0x3, R10 ;  /* 0x00000003ff0b7819 */ /* 0x000fca000001160a */
[----:B------:R-:W-:-:S05]  /*12c0*/  IMAD R11, R11, -0x81, R0 ;  /* 0xffffff7f0b0b7824 */ /* 0x000fca00078e0200 */
[----:B------:R-:W-:-:S05]  /*12d0*/  I2FP.F32.U32 R5, R11 ;  /* 0x0000000b00057245 */ /* 0x000fca0000201000 */
[----:B------:R3:W-:Y:S04]  /*12e0*/  STG.E desc[UR4][R16.64], R5 ;  /* 0x0000000510007986 */ /* 0x0007e8000c101904 */
[----:B------:R-:W4:Y:S04]  /*12f0*/  LDG.E.64 R12, desc[UR4][R8.64] ;  /* 0x00000004080c7981 */ /* 0x000f28000c1e1b00 */
[----:B------:R-:W5:Y:S04]  /*1300*/  LDG.E.64 R10, desc[UR4][R8.64+0x10] ;  /* 0x00001004080a7981 */ /* 0x000f68000c1e1b00 */
[----:B------:R-:W3:Y:S01]  /*1310*/  LDG.E.64 R2, desc[UR4][R8.64+0x8] ;  /* 0x0000080408027981 */ /* 0x000ee2000c1e1b00 */
[----:B----4-:R-:W-:Y:S01]  /*1320*/  SHF.R.U32.HI R0, RZ, 0x2, R13 ;  /* 0x00000002ff007819 */ /* 0x010fe2000001160d */
[----:B------:R-:W-:-:S03]  /*1330*/  VIADD R12, R12, 0x587c5 ;  /* 0x000587c50c0c7836 */ /* 0x000fc60000000000 */
[----:B------:R-:W-:Y:S01]  /*1340*/  LOP3.LUT R0, R0, R13, RZ, 0x3c, !PT ;  /* 0x0000000d00007212 */ /* 0x000fe200078e3cff */
[----:B-----5:R-:W-:Y:S02]  /*1350*/  IMAD.SHL.U32 R13, R11, 0x10, RZ ;  /* 0x000000100b0d7824 */ /* 0x020fe400078e00ff */
[----:B--2---:R-:W-:Y:S02]  /*1360*/  IMAD.MOV.U32 R21, RZ, RZ, R10 ;  /* 0x000000ffff157224 */ /* 0x004fe400078e000a */
[C---:B------:R-:W-:Y:S02]  /*1370*/  IMAD.SHL.U32 R4, R0.reuse, 0x2, RZ ;  /* 0x0000000200047824 */ /* 0x040fe400078e00ff */
[----:B------:R-:W-:Y:S02]  /*1380*/  IMAD.MOV.U32 R14, RZ, RZ, R11 ;  /* 0x000000ffff0e7224 */ /* 0x000fe400078e000b */
[----:B---3--:R-:W-:Y:S01]  /*1390*/  IMAD.MOV.U32 R20, RZ, RZ, R3 ;  /* 0x000000ffff147224 */ /* 0x008fe200078e0003 */
[----:B------:R-:W-:Y:S01]  /*13a0*/  LOP3.LUT R4, R0, R4, R13, 0x96, !PT ;  /* 0x0000000400047212 */ /* 0x000fe200078e960d */
[----:B------:R-:W-:-:S03]  /*13b0*/  IMAD.MOV.U32 R13, RZ, RZ, R2 ;  /* 0x000000ffff0d7224 */ /* 0x000fc600078e0002 */
[----:B------:R-:W-:Y:S01]  /*13c0*/  LOP3.LUT R15, R4, R11, RZ, 0x3c, !PT ;  /* 0x0000000b040f7212 */ /* 0x000fe200078e3cff */
[----:B------:R-:W-:Y:S04]  /*13d0*/  STG.E.64 desc[UR4][R8.64+0x8], R20 ;  /* 0x0000081408007986 */ /* 0x000fe8000c101b04 */
[----:B------:R-:W-:Y:S01]  /*13e0*/  IMAD.IADD R0, R15, 0x1, R12 ;  /* 0x000000010f007824 */ /* 0x000fe200078e020c */
[----:B------:R2:W-:Y:S03]  /*13f0*/  STG.E.64 desc[UR4][R8.64+0x10], R14 ;  /* 0x0000100e08007986 */ /* 0x0005e6000c101b04 */
[C---:B------:R-:W-:Y:S01]  /*1400*/  IMAD.HI.U32 R5, R0.reuse, -0x4bd1ff25, RZ ;  /* 0xb42e00db00057827 */ /* 0x040fe200078e00ff */
[----:B------:R3:W-:Y:S03]  /*1410*/  STG.E.64 desc[UR4][R8.64], R12 ;  /* 0x0000000c08007986 */ /* 0x0007e6000c101b04 */
[----:B------:R-:W-:-:S05]  /*1420*/  IMAD.IADD R4, R0, 0x1, -R5 ;  /* 0x0000000100047824 */ /* 0x000fca00078e0a05 */
[----:B------:R-:W-:-:S04]  /*1430*/  LEA.HI R4, R4, R5, RZ, 0x1f ;  /* 0x0000000504047211 */ /* 0x000fc800078ff8ff */
[----:B------:R-:W-:Y:S02]  /*1440*/  SHF.R.U32.HI R5, RZ, 0x9, R4 ;  /* 0x00000009ff057819 */ /* 0x000fe40000011604 */
[----:B-1----:R-:W-:-:S03]  /*1450*/  IADD3 R4, P0, PT, R6, UR8, RZ ;  /* 0x0000000806047c10 */ /* 0x002fc6000ff1e0ff */
[----:B------:R-:W-:-:S04]  /*1460*/  IMAD R5, R5, -0x259, R0 ;  /* 0xfffffda705057824 */ /* 0x000fc800078e0200 */
[----:B------:R-:W-:Y:S01]  /*1470*/  VIADD R0, R5, 0x1e ;  /* 0x0000001e05007836 */ /* 0x000fe20000000000 */
[----:B------:R-:W-:-:S04]  /*1480*/  IADD3.X R5, PT, PT, R7, UR9, RZ, P0, !PT ;  /* 0x0000000907057c10 */ /* 0x000fc800087fe4ff */
[----:B------:R-:W-:-:S05]  /*1490*/  I2FP.F32.U32 R11, R0 ;  /* 0x00000000000b7245 */ /* 0x000fca0000201000 */
[----:B------:R1:W-:Y:S04]  /*14a0*/  STG.E desc[UR4][R4.64], R11 ;  /* 0x0000000b04007986 */ /* 0x0003e8000c101904 */
[----:B------:R-:W4:Y:S04]  /*14b0*/  LDG.E.64 R18, desc[UR4][R8.64] ;  /* 0x0000000408127981 */ /* 0x000f28000c1e1b00 */
[----:B------:R-:W5:Y:S04]  /*14c0*/  LDG.E.64 R2, desc[UR4][R8.64+0x10] ;  /* 0x0000100408027981 */ /* 0x000f68000c1e1b00 */
[----:B------:R-:W3:Y:S01]  /*14d0*/  LDG.E.64 R16, desc[UR4][R8.64+0x8] ;  /* 0x0000080408107981 */ /* 0x000ee2000c1e1b00 */
[----:B----4-:R-:W-:Y:S01]  /*14e0*/  SHF.R.U32.HI R0, RZ, 0x2, R19 ;  /* 0x00000002ff007819 */ /* 0x010fe20000011613 */
[----:B--2---:R-:W-:-:S03]  /*14f0*/  VIADD R14, R18, 0x587c5 ;  /* 0x000587c5120e7836 */ /* 0x004fc60000000000 */
[----:B------:R-:W-:Y:S01]  /*1500*/  LOP3.LUT R0, R0, R19, RZ, 0x3c, !PT ;  /* 0x0000001300007212 */ /* 0x000fe200078e3cff */
[----:B-----5:R-:W-:Y:S02]  /*1510*/  IMAD.SHL.U32 R19, R3, 0x10, RZ ;  /* 0x0000001003137824 */ /* 0x020fe400078e00ff */
[----:B---3--:R-:W-:Y:S02]  /*1520*/  IMAD.MOV.U32 R12, RZ, RZ, R3 ;  /* 0x000000ffff0c7224 */ /* 0x008fe400078e0003 */
[C---:B------:R-:W-:Y:S02]  /*1530*/  IMAD.SHL.U32 R10, R0.reuse, 0x2, RZ ;  /* 0x00000002000a7824 */ /* 0x040fe400078e00ff */
[----:B------:R-:W-:Y:S02]  /*1540*/  IMAD.MOV.U32 R18, RZ, RZ, R17 ;  /* 0x000000ffff127224 */ /* 0x000fe400078e0011 */
[----:B------:R-:W-:Y:S01]  /*1550*/  IMAD.MOV.U32 R15, RZ, RZ, R16 ;  /* 0x000000ffff0f7224 */ /* 0x000fe200078e0010 */
[----:B------:R-:W-:Y:S01]  /*1560*/  LOP3.LUT R10, R0, R10, R19, 0x96, !PT ;  /* 0x0000000a000a7212 */ /* 0x000fe200078e9613 */
[----:B------:R-:W-:-:S03]  /*1570*/  IMAD.MOV.U32 R19, RZ, RZ, R2 ;  /* 0x000000ffff137224 */ /* 0x000fc600078e0002 */
[----:B------:R-:W-:Y:S01]  /*1580*/  LOP3.LUT R13, R10, R3, RZ, 0x3c, !PT ;  /* 0x000000030a0d7212 */ /* 0x000fe200078e3cff */
[----:B------:R-:W-:Y:S04]  /*1590*/  STG.E.64 desc[UR4][R8.64], R14 ;  /* 0x0000000e08007986 */ /* 0x000fe8000c101b04 */
[----:B------:R-:W-:Y:S01]  /*15a0*/  IMAD.IADD R0, R13, 0x1, R14 ;  /* 0x000000010d007824 */ /* 0x000fe200078e020e */
[----:B------:R2:W-:Y:S03]  /*15b0*/  STG.E.64 desc[UR4][R8.64+0x10], R12 ;  /* 0x0000100c08007986 */ /* 0x0005e6000c101b04 */
[C---:B-1----:R-:W-:Y:S01]  /*15c0*/  IMAD.HI.U32 R11, R0.reuse, -0x4bd1ff25, RZ ;  /* 0xb42e00db000b7827 */ /* 0x042fe200078e00ff */
[----:B------:R1:W-:Y:S03]  /*15d0*/  STG.E.64 desc[UR4][R8.64+0x8], R18 ;  /* 0x0000081208007986 */ /* 0x0003e6000c101b04 */
[----:B------:R-:W-:-:S05]  /*15e0*/  IMAD.IADD R10, R0, 0x1, -R11 ;  /* 0x00000001000a7824 */ /* 0x000fca00078e0a0b */
[----:B------:R-:W-:-:S04]  /*15f0*/  LEA.HI R10, R10, R11, RZ, 0x1f ;  /* 0x0000000b0a0a7211 */ /* 0x000fc800078ff8ff */
[----:B------:R-:W-:Y:S02]  /*1600*/  SHF.R.U32.HI R11, RZ, 0x9, R10 ;  /* 0x00000009ff0b7819 */ /* 0x000fe4000001160a */
[----:B------:R-:W-:-:S03]  /*1610*/  IADD3 R10, P0, PT, R6, UR10, RZ ;  /* 0x0000000a060a7c10 */ /* 0x000fc6000ff1e0ff */
[----:B------:R-:W-:-:S04]  /*1620*/  IMAD R11, R11, -0x259, R0 ;  /* 0xfffffda70b0b7824 */ /* 0x000fc800078e0200 */
[----:B------:R-:W-:Y:S01]  /*1630*/  VIADD R0, R11, 0x1e ;  /* 0x0000001e0b007836 */ /* 0x000fe20000000000 */
[----:B------:R-:W-:-:S04]  /*1640*/  IADD3.X R11, PT, PT, R7, UR11, RZ, P0, !PT ;  /* 0x0000000b070b7c10 */ /* 0x000fc800087fe4ff */
[----:B------:R-:W-:-:S05]  /*1650*/  I2FP.F32.U32 R3, R0 ;  /* 0x0000000000037245 */ /* 0x000fca0000201000 */
[----:B------:R1:W-:Y:S04]  /*1660*/  STG.E desc[UR4][R10.64], R3 ;  /* 0x000000030a007986 */ /* 0x0003e8000c101904 */
[----:B------:R-:W3:Y:S01]  /*1670*/  LDG.E R0, desc[UR4][R4.64] ;  /* 0x0000000404007981 */ /* 0x000ee2000c1e1900 */
[----:B------:R-:W-:Y:S01]  /*1680*/  IMAD.MOV.U32 R17, RZ, RZ, 0x3991a2b4 ;  /* 0x3991a2b4ff117424 */ /* 0x000fe200078e00ff */
[----:B------:R-:W-:Y:S01]  /*1690*/  BSSY.RECONVERGENT B0, `(.L_x_30) ;  /* 0x000000d000007945 */ /* 0x000fe20003800200 */
[----:B------:R-:W-:-:S04]  /*16a0*/  IMAD.MOV.U32 R2, RZ, RZ, 0x45610000 ;  /* 0x45610000ff027424 */ /* 0x000fc800078e00ff */
[----:B------:R-:W-:-:S04]  /*16b0*/  FFMA R16, R17, -R2, 1 ;  /* 0x3f80000011107423 */ /* 0x000fc80000000802 */
[----:B------:R-:W-:Y:S01]  /*16c0*/  FFMA R17, R16, R17, 0.00027777778450399637222 ;  /* 0x3991a2b410117423 */ /* 0x000fe20000000011 */
[----:B---3--:R-:W3:Y:S03]  /*16d0*/  FCHK P0, R0, 3600 ;  /* 0x4561000000007902 */ /* 0x008ee60000000000 */
[----:B------:R-:W-:-:S04]  /*16e0*/  FFMA R16, R0, R17, RZ ;  /* 0x0000001100107223 */ /* 0x000fc800000000ff */
[----:B--2---:R-:W-:-:S04]  /*16f0*/  FFMA R12, R16, -3600, R0 ;  /* 0xc5610000100c7823 */ /* 0x004fc80000000000 */
[----:B------:R-:W-:Y:S01]  /*1700*/  FFMA R12, R17, R12, R16 ;  /* 0x0000000c110c7223 */ /* 0x000fe20000000010 */
[----:B-1-3--:R-:W-:Y:S06]  /*1710*/  @!P0 BRA `(.L_x_31) ;  /* 0x0000000000108947 */ /* 0x00afec0003800000 */
[----:B------:R-:W-:Y:S01]  /*1720*/  IMAD.MOV.U32 R3, RZ, RZ, R0 ;  /* 0x000000ffff037224 */ /* 0x000fe200078e0000 */
[----:B------:R-:W-:-:S07]  /*1730*/  MOV R12, 0x1750 ;  /* 0x00001750000c7802 */ /* 0x000fce0000000f00 */
[----:B0-----:R-:W-:Y:S05]  /*1740*/  CALL.REL.NOINC `($__internal_0_$__cuda_sm3x_div_rn_noftz_f32_slowpath) ;  /* 0x0000000000cc7944 */ /* 0x001fea0003c00000 */
[----:B------:R-:W-:-:S07]  /*1750*/  IMAD.MOV.U32 R12, RZ, RZ, R0 ;  /* 0x000000ffff0c7224 */ /* 0x000fce00078e0000 */
.L_x_31:
[----:B------:R-:W-:Y:S05]  /*1760*/  BSYNC.RECONVERGENT B0 ;  /* 0x0000000000007941 */ /* 0x000fea0003800200 */
.L_x_30:
[----:B------:R-:W-:-:S05]  /*1770*/  FMUL R3, R12, 0.5 ;  /* 0x3f0000000c037820 */ /* 0x000fca0000400000 */
[----:B------:R1:W-:Y:S04]  /*1780*/  STG.E desc[UR4][R4.64], R3 ;  /* 0x0000000304007986 */ /* 0x0003e8000c101904 */
[----:B------:R-:W2:Y:S01]  /*1790*/  LDG.E R13, desc[UR4][R10.64] ;  /* 0x000000040a0d7981 */ /* 0x000ea2000c1e1900 */
[----:B------:R-:W-:Y:S01]  /*17a0*/  IMAD.MOV.U32 R15, RZ, RZ, 0x3991a2b4 ;  /* 0x3991a2b4ff0f7424 */ /* 0x000fe200078e00ff */
[----:B------:R-:W-:Y:S03]  /*17b0*/  BSSY.RECONVERGENT B0, `(.L_x_32) ;  /* 0x000000b000007945 */ /* 0x000fe60003800200 */
[----:B------:R-:W-:-:S04]  /*17c0*/  FFMA R0, R15, -R2, 1 ;  /* 0x3f8000000f007423 */ /* 0x000fc80000000802 */
[----:B------:R-:W-:Y:S01]  /*17d0*/  FFMA R0, R0, R15, 0.00027777778450399637222 ;  /* 0x3991a2b400007423 */ /* 0x000fe2000000000f */
[----:B--2---:R-:W2:Y:S03]  /*17e0*/  FCHK P0, R13, 3600 ;  /* 0x456100000d007902 */ /* 0x004ea60000000000 */
[----:B------:R-:W-:-:S04]  /*17f0*/  FFMA R12, R0, R13, RZ ;  /* 0x0000000d000c7223 */ /* 0x000fc800000000ff */
[----:B------:R-:W-:-:S04]  /*1800*/  FFMA R15, R12, -3600, R13 ;  /* 0xc56100000c0f7823 */ /* 0x000fc8000000000d */
[----:B------:R-:W-:Y:S01]  /*1810*/  FFMA R0, R0, R15, R12 ;  /* 0x0000000f00007223 */ /* 0x000fe2000000000c */
[----:B-12---:R-:W-:Y:S06]  /*1820*/  @!P0 BRA `(.L_x_33) ;  /* 0x00000000000c8947 */ /* 0x006fec0003800000 */
[----:B------:R-:W-:Y:S01]  /*1830*/  IMAD.MOV.U32 R3, RZ, RZ, R13 ;  /* 0x000000ffff037224 */ /* 0x000fe200078e000d */
[----:B------:R-:W-:-:S07]  /*1840*/  MOV R12, 0x1860 ;  /* 0x00001860000c7802 */ /* 0x000fce0000000f00 */
[----:B0-----:R-:W-:Y:S05]  /*1850*/  CALL.REL.NOINC `($__internal_0_$__cuda_sm3x_div_rn_noftz_f32_slowpath) ;  /* 0x0000000000887944 */ /* 0x001fea0003c00000 */
.L_x_33:
[----:B------:R-:W-:Y:S05]  /*1860*/  BSYNC.RECONVERGENT B0 ;  /* 0x0000000000007941 */ /* 0x000fea0003800200 */
.L_x_32:
[----:B------:R-:W-:Y:S01]  /*1870*/  FMUL R13, R0, 0.5 ;  /* 0x3f000000000d7820 */ /* 0x000fe20000400000 */
[----:B------:R-:W1:Y:S04]  /*1880*/  LDCU.128 UR8, c[0x0][0x3a0] ;  /* 0x00007400ff0877ac */ /* 0x000e680008000c00 */
[----:B------:R2:W-:Y:S04]  /*1890*/  STG.E desc[UR4][R10.64], R13 ;  /* 0x0000000d0a007986 */ /* 0x0005e8000c101904 */
[----:B------:R-:W3:Y:S04]  /*18a0*/  LDG.E.64 R14, desc[UR4][R8.64] ;  /* 0x00000004080e7981 */ /* 0x000ee8000c1e1b00 */
[----:B------:R-:W4:Y:S04]  /*18b0*/  LDG.E.64 R2, desc[UR4][R8.64+0x10] ;  /* 0x0000100408027981 */ /* 0x000f28000c1e1b00 */
[----:B------:R-:W5:Y:S01]  /*18c0*/  LDG.E.64 R4, desc[UR4][R8.64+0x8] ;  /* 0x0000080408047981 */ /* 0x000f62000c1e1b00 */
[----:B---3--:R-:W-:-:S04]  /*18d0*/  SHF.R.U32.HI R0, RZ, 0x2, R15 ;  /* 0x00000002ff007819 */ /* 0x008fc8000001160f */
[----:B------:R-:W-:Y:S01]  /*18e0*/  LOP3.LUT R0, R0, R15, RZ, 0x3c, !PT ;  /* 0x0000000f00007212 */ /* 0x000fe200078e3cff */
[----:B----4-:R-:W-:Y:S02]  /*18f0*/  IMAD.SHL.U32 R15, R3, 0x10, RZ ;  /* 0x00000010030f7824 */ /* 0x010fe400078e00ff */
[----:B------:R-:W-:Y:S02]  /*1900*/  IMAD.MOV.U32 R17, RZ, RZ, R2 ;  /* 0x000000ffff117224 */ /* 0x000fe400078e0002 */
[C---:B------:R-:W-:Y:S02]  /*1910*/  IMAD.SHL.U32 R12, R0.reuse, 0x2, RZ ;  /* 0x00000002000c7824 */ /* 0x040fe400078e00ff */
[----:B-----5:R-:W-:Y:S02]  /*1920*/  IMAD.MOV.U32 R16, RZ, RZ, R5 ;  /* 0x000000ffff107224 */ /* 0x020fe400078e0005 */
[----:B--2---:R-:W-:Y:S01]  /*1930*/  IMAD.MOV.U32 R13, RZ, RZ, R4 ;  /* 0x000000ffff0d7224 */ /* 0x004fe200078e0004 */
[----:B------:R-:W-:Y:S01]  /*1940*/  LOP3.LUT R0, R0, R12, R15, 0x96, !PT ;  /* 0x0000000c00007212 */ /* 0x000fe200078e960f */
[----:B------:R-:W-:Y:S01]  /*1950*/  VIADD R12, R14, 0x587c5 ;  /* 0x000587c50e0c7836 */ /* 0x000fe20000000000 */
[----:B------:R-:W-:Y:S01]  /*1960*/  STG.E.64 desc[UR4][R8.64+0x8], R16 ;  /* 0x0000081008007986 */ /* 0x000fe2000c101b04 */
[----:B------:R-:W-:Y:S01]  /*1970*/  IMAD.MOV.U32 R14, RZ, RZ, R3 ;  /* 0x000000ffff0e7224 */ /* 0x000fe200078e0003 */
[----:B------:R-:W-:-:S02]  /*1980*/  LOP3.LUT R15, R0, R3, RZ, 0x3c, !PT ;  /* 0x00000003000f7212 */ /* 0x000fc400078e3cff */
[----:B------:R-:W-:Y:S03]  /*1990*/  STG.E.64 desc[UR4][R8.64], R12 ;  /* 0x0000000c08007986 */ /* 0x000fe6000c101b04 */
[----:B------:R-:W-:Y:S01]  /*19a0*/  IMAD.IADD R0, R15, 0x1, R12 ;  /* 0x000000010f007824 */ /* 0x000fe200078e020c */
[----:B------:R-:W-:Y:S03]  /*19b0*/  STG.E.64 desc[UR4][R8.64+0x10], R14 ;  /* 0x0000100e08007986 */ /* 0x000fe6000c101b04 */
[----:B------:R-:W-:-:S05]  /*19c0*/  IMAD.HI.U32 R10, R0, -0x5144366f, RZ ;  /* 0xaebbc991000a7827 */ /* 0x000fca00078e00ff */
[----:B------:R-:W-:Y:S02]  /*19d0*/  SHF.R.U32.HI R11, RZ, 0xc, R10 ;  /* 0x0000000cff0b7819 */ /* 0x000fe4000001160a */
[C---:B-1----:R-:W-:Y:S02]  /*19e0*/  IADD3 R10, P0, PT, R6.reuse, UR8, RZ ;  /* 0x00000008060a7c10 */ /* 0x042fe4000ff1e0ff */
[----:B------:R-:W-:Y:S01]  /*19f0*/  IADD3 R6, P1, PT, R6, UR10, RZ ;  /* 0x0000000a06067c10 */ /* 0x000fe2000ff3e0ff */
[----:B------:R-:W-:Y:S01]  /*1a00*/  IMAD R0, R11, -0x1771, R0 ;  /* 0xffffe88f0b007824 */ /* 0x000fe200078e0200 */
[C---:B------:R-:W-:Y:S02]  /*1a10*/  IADD3.X R11, PT, PT, R7.reuse, UR9, RZ, P0, !PT ;  /* 0x00000009070b7c10 */ /* 0x040fe400087fe4ff */
[----:B------:R-:W-:Y:S01]  /*1a20*/  IADD3.X R7, PT, PT, R7, UR11, RZ, P1, !PT ;  /* 0x0000000b07077c10 */ /* 0x000fe20008ffe4ff */
[----:B------:R-:W-:-:S05]  /*1a30*/  VIADD R0, R0, 0xbb8 ;  /* 0x00000bb800007836 */ /* 0x000fca0000000000 */
[----:B------:R-:W-:-:S05]  /*1a40*/  I2FP.F32.U32 R3, R0 ;  /* 0x0000000000037245 */ /* 0x000fca0000201000 */
[----:B------:R-:W-:Y:S04]  /*1a50*/  STG.E desc[UR4][R10.64], R3 ;  /* 0x000000030a007986 */ /* 0x000fe8000c101904 */
[----:B------:R-:W-:Y:S01]  /*1a60*/  STG.E desc[UR4][R6.64], RZ ;  /* 0x000000ff06007986 */ /* 0x000fe2000c101904 */
[----:B------:R-:W-:Y:S05]  /*1a70*/  EXIT ;  /* 0x000000000000794d */ /* 0x000fea0003800000 */
        .weak           $__internal_0_$__cuda_sm3x_div_rn_noftz_f32_slowpath
        .type           $__internal_0_$__cuda_sm3x_div_rn_noftz_f32_slowpath,@function
        .size           $__internal_0_$__cuda_sm3x_div_rn_noftz_f32_slowpath,(.L_x_46 - $__internal_0_$__cuda_sm3x_div_rn_noftz_f32_slowpath)
$__internal_0_$__cuda_sm3x_div_rn_noftz_f32_slowpath:
[----:B------:R-:W-:Y:S01]  /*1a80*/  SHF.R.U32.HI R14, RZ, 0x17, R2 ;  /* 0x00000017ff0e7819 */ /* 0x000fe20000011602 */
[----:B------:R-:W-:Y:S01]  /*1a90*/  BSSY.RECONVERGENT B1, `(.L_x_34) ;  /* 0x0000064000017945 */ /* 0x000fe20003800200 */
[----:B------:R-:W-:Y:S01]  /*1aa0*/  SHF.R.U32.HI R0, RZ, 0x17, R3 ;  /* 0x00000017ff007819 */ /* 0x000fe20000011603 */
[----:B------:R-:W-:Y:S01]  /*1ab0*/  IMAD.MOV.U32 R16, RZ, RZ, 0x45610000 ;  /* 0x45610000ff107424 */ /* 0x000fe200078e00ff */
[----:B------:R-:W-:Y:S02]  /*1ac0*/  LOP3.LUT R14, R14, 0xff, RZ, 0xc0, !PT ;  /* 0x000000ff0e0e7812 */ /* 0x000fe400078ec0ff */
[----:B------:R-:W-:-:S03]  /*1ad0*/  LOP3.LUT R18, R0, 0xff, RZ, 0xc0, !PT ;  /* 0x000000ff00127812 */ /* 0x000fc600078ec0ff */
[----:B------:R-:W-:Y:S02]  /*1ae0*/  VIADD R15, R14, 0xffffffff ;  /* 0xffffffff0e0f7836 */ /* 0x000fe40000000000 */
[----:B------:R-:W-:-:S03]  /*1af0*/  VIADD R17, R18, 0xffffffff ;  /* 0xffffffff12117836 */ /* 0x000fc60000000000 */
[----:B------:R-:W-:-:S04]  /*1b00*/  ISETP.GT.U32.AND P0, PT, R15, 0xfd, PT ;  /* 0x000000fd0f00780c */ /* 0x000fc80003f04070 */
[----:B------:R-:W-:-:S13]  /*1b10*/  ISETP.GT.U32.OR P0, PT, R17, 0xfd, P0 ;  /* 0x000000fd1100780c */ /* 0x000fda0000704470 */
[----:B------:R-:W-:Y:S01]  /*1b20*/  @!P0 IMAD.MOV.U32 R13, RZ, RZ, RZ ;  /* 0x000000ffff0d8224 */ /* 0x000fe200078e00ff */
[----:B------:R-:W-:Y:S06]  /*1b30*/  @!P0 BRA `(.L_x_35) ;  /* 0x0000000000608947 */ /* 0x000fec0003800000 */
[----:B------:R-:W-:Y:S01]  /*1b40*/  IMAD.MOV.U32 R0, RZ, RZ, 0x45610000 ;  /* 0x45610000ff007424 */ /* 0x000fe200078e00ff */
[----:B------:R-:W-:-:S04]  /*1b50*/  FSETP.GTU.FTZ.AND P0, PT, |R3|, +INF , PT ;  /* 0x7f8000000300780b */ /* 0x000fc80003f1c200 */
[----:B------:R-:W-:-:S04]  /*1b60*/  FSETP.GTU.FTZ.AND P1, PT, |R0|, +INF , PT ;  /* 0x7f8000000000780b */ /* 0x000fc80003f3c200 */
[----:B------:R-:W-:-:S13]  /*1b70*/  PLOP3.LUT P0, PT, P0, P1, PT, 0xf8, 0x8f ;  /* 0x00000000008f781c */ /* 0x000fda0000703f70 */
[----:B------:R-:W-:Y:S05]  /*1b80*/  @P0 BRA `(.L_x_36) ;  /* 0x00000004004c0947 */ /* 0x000fea0003800000 */
[----:B------:R-:W-:-:S13]  /*1b90*/  LOP3.LUT P0, RZ, R16, 0x7fffffff, R3, 0xc8, !PT ;  /* 0x7fffffff10ff7812 */ /* 0x000fda000780c803 */
[----:B------:R-:W-:Y:S05]  /*1ba0*/  @!P0 BRA `(.L_x_37) ;  /* 0x00000004003c8947 */ /* 0x000fea0003800000 */
[C---:B------:R-:W-:Y:S02]  /*1bb0*/  FSETP.NEU.FTZ.AND P1, PT, |R3|.reuse, +INF , PT ;  /* 0x7f8000000300780b */ /* 0x040fe40003f3d200 */
[----:B------:R-:W-:Y:S02]  /*1bc0*/  FSETP.NEU.FTZ.AND P0, PT, |R0|, +INF , PT ;  /* 0x7f8000000000780b */ /* 0x000fe40003f1d200 */
[----:B------:R-:W-:-:S11]  /*1bd0*/  FSETP.NEU.FTZ.AND P2, PT, |R3|, +INF , PT ;  /* 0x7f8000000300780b */ /* 0x000fd60003f5d200 */
[----:B------:R-:W-:Y:S05]  /*1be0*/  @!P0 BRA !P1, `(.L_x_37) ;  /* 0x00000004002c8947 */ /* 0x000fea0004800000 */
[----:B------:R-:W-:-:S04]  /*1bf0*/  LOP3.LUT P1, RZ, R3, 0x7fffffff, RZ, 0xc0, !PT ;  /* 0x7fffffff03ff7812 */ /* 0x000fc8000782c0ff */
[----:B------:R-:W-:-:S13]  /*1c00*/  PLOP3.LUT P0, PT, P0, P1, PT, 0x2f, 0xf2 ;  /* 0x0000000000f2781c */ /* 0x000fda0000702577 */
[----:B------:R-:W-:Y:S05]  /*1c10*/  @P0 BRA `(.L_x_38) ;  /* 0x0000000400180947 */ /* 0x000fea0003800000 */
[----:B------:R-:W-:-:S04]  /*1c20*/  LOP3.LUT P0, RZ, R16, 0x7fffffff, RZ, 0xc0, !PT ;  /* 0x7fffffff10ff7812 */ /* 0x000fc8000780c0ff */
[----:B------:R-:W-:-:S13]  /*1c30*/  PLOP3.LUT P0, PT, P2, P0, PT, 0x2f, 0xf2 ;  /* 0x0000000000f2781c */ /* 0x000fda0001700577 */
[----:B------:R-:W-:Y:S05]  /*1c40*/  @P0 BRA `(.L_x_39) ;  /* 0x0000000400000947 */ /* 0x000fea0003800000 */
[----:B------:R-:W-:Y:S02]  /*1c50*/  ISETP.GE.AND P0, PT, R17, RZ, PT ;  /* 0x000000ff1100720c */ /* 0x000fe40003f06270 */
[----:B------:R-:W-:-:S11]  /*1c60*/  ISETP.GE.AND P1, PT, R15, RZ, PT ;  /* 0x000000ff0f00720c */ /* 0x000fd60003f26270 */
[----:B------:R-:W-:Y:S02]  /*1c70*/  @P0 IMAD.MOV.U32 R13, RZ, RZ, RZ ;  /* 0x000000ffff0d0224 */ /* 0x000fe400078e00ff */
[----:B------:R-:W-:Y:S01]  /*1c80*/  @!P0 FFMA R3, R3, 1.84467440737095516160e+19, RZ ;  /* 0x5f80000003038823 */ /* 0x000fe200000000ff */
[----:B------:R-:W-:Y:S02]  /*1c90*/  @!P0 IMAD.MOV.U32 R13, RZ, RZ, -0x40 ;  /* 0xffffffc0ff0d8424 */ /* 0x000fe400078e00ff */
[----:B------:R-:W-:Y:S02]  /*1ca0*/  @!P1 FFMA R16, R0, 1.84467440737095516160e+19, RZ ;  /* 0x5f80000000109823 */ /* 0x000fe400000000ff */
[----:B------:R-:W-:-:S07]  /*1cb0*/  @!P1 VIADD R13, R13, 0x40 ;  /* 0x000000400d0d9836 */ /* 0x000fce0000000000 */
.L_x_35:
[----:B------:R-:W-:Y:S01]  /*1cc0*/  LEA R15, R14, 0xc0800000, 0x17 ;  /* 0xc08000000e0f7811 */ /* 0x000fe200078eb8ff */
[----:B------:R-:W-:Y:S04]  /*1cd0*/  BSSY.RECONVERGENT B2, `(.L_x_40) ;  /* 0x0000036000027945 */ /* 0x000fe80003800200 */
[----:B------:R-:W-:Y:S02]  /*1ce0*/  IMAD.IADD R16, R16, 0x1, -R15 ;  /* 0x0000000110107824 */ /* 0x000fe400078e0a0f */
[----:B------:R-:W-:Y:S02]  /*1cf0*/  VIADD R15, R18, 0xffffff81 ;  /* 0xffffff81120f7836 */ /* 0x000fe40000000000 */
[----:B------:R0:W1:Y:S01]  /*1d00*/  MUFU.RCP R17, R16 ;  /* 0x0000001000117308 */ /* 0x0000620000001000 */
[----:B------:R-:W-:Y:S01]  /*1d10*/  FADD.FTZ R19, -R16, -RZ ;  /* 0x800000ff10137221 */ /* 0x000fe20000010100 */
[C---:B------:R-:W-:Y:S01]  /*1d20*/  IMAD R0, R15.reuse, -0x800000, R3 ;  /* 0xff8000000f007824 */ /* 0x040fe200078e0203 */
[----:B0-----:R-:W-:-:S05]  /*1d30*/  IADD3 R16, PT, PT, R15, 0x7f, -R14 ;  /* 0x0000007f0f107810 */ /* 0x001fca0007ffe80e */
[----:B------:R-:W-:Y:S02]  /*1d40*/  IMAD.IADD R13, R16, 0x1, R13 ;  /* 0x00000001100d7824 */ /* 0x000fe400078e020d */
[----:B-1----:R-:W-:-:S04]  /*1d50*/  FFMA R18, R17, R19, 1 ;  /* 0x3f80000011127423 */ /* 0x002fc80000000013 */
[----:B------:R-:W-:-:S04]  /*1d60*/  FFMA R3, R17, R18, R17 ;  /* 0x0000001211037223 */ /* 0x000fc80000000011 */
[----:B------:R-:W-:-:S04]  /*1d70*/  FFMA R18, R0, R3, RZ ;  /* 0x0000000300127223 */ /* 0x000fc800000000ff */
[----:B------:R-:W-:-:S04]  /*1d80*/  FFMA R17, R19, R18, R0 ;  /* 0x0000001213117223 */ /* 0x000fc80000000000 */
[----:B------:R-:W-:-:S04]  /*1d90*/  FFMA R18, R3, R17, R18 ;  /* 0x0000001103127223 */ /* 0x000fc80000000012 */
[----:B------:R-:W-:-:S04]  /*1da0*/  FFMA R19, R19, R18, R0 ;  /* 0x0000001213137223 */ /* 0x000fc80000000000 */
[----:B------:R-:W-:-:S05]  /*1db0*/  FFMA R0, R3, R19, R18 ;  /* 0x0000001303007223 */ /* 0x000fca0000000012 */
[----:B------:R-:W-:-:S04]  /*1dc0*/  SHF.R.U32.HI R14, RZ, 0x17, R0 ;  /* 0x00000017ff0e7819 */ /* 0x000fc80000011600 */
[----:B------:R-:W-:-:S05]  /*1dd0*/  LOP3.LUT R14, R14, 0xff, RZ, 0xc0, !PT ;  /* 0x000000ff0e0e7812 */ /* 0x000fca00078ec0ff */
[----:B------:R-:W-:-:S04]  /*1de0*/  IMAD.IADD R17, R14, 0x1, R13 ;  /* 0x000000010e117824 */ /* 0x000fc800078e020d */
[----:B------:R-:W-:-:S05]  /*1df0*/  VIADD R14, R17, 0xffffffff ;  /* 0xffffffff110e7836 */ /* 0x000fca0000000000 */
[----:B------:R-:W-:-:S13]  /*1e00*/  ISETP.GE.U32.AND P0, PT, R14, 0xfe, PT ;  /* 0x000000fe0e00780c */ /* 0x000fda0003f06070 */
[----:B------:R-:W-:Y:S05]  /*1e10*/  @!P0 BRA `(.L_x_41) ;  /* 0x0000000000808947 */ /* 0x000fea0003800000 */
[----:B------:R-:W-:-:S13]  /*1e20*/  ISETP.GT.AND P0, PT, R17, 0xfe, PT ;  /* 0x000000fe1100780c */ /* 0x000fda0003f04270 */
[----:B------:R-:W-:Y:S05]  /*1e30*/  @P0 BRA `(.L_x_42) ;  /* 0x00000000006c0947 */ /* 0x000fea0003800000 */
[----:B------:R-:W-:-:S13]  /*1e40*/  ISETP.GE.AND P0, PT, R17, 0x1, PT ;  /* 0x000000011100780c */ /* 0x000fda0003f06270 */
[----:B------:R-:W-:Y:S05]  /*1e50*/  @P0 BRA `(.L_x_43) ;  /* 0x0000000000740947 */ /* 0x000fea0003800000 */
[----:B------:R-:W-:Y:S02]  /*1e60*/  ISETP.GE.AND P0, PT, R17, -0x18, PT ;  /* 0xffffffe81100780c */ /* 0x000fe40003f06270 */
[----:B------:R-:W-:-:S11]  /*1e70*/  LOP3.LUT R0, R0, 0x80000000, RZ, 0xc0, !PT ;  /* 0x8000000000007812 */ /* 0x000fd600078ec0ff */
[----:B------:R-:W-:Y:S05]  /*1e80*/  @!P0 BRA `(.L_x_43) ;  /* 0x0000000000688947 */ /* 0x000fea0003800000 */
[-CC-:B------:R-:W-:Y:S01]  /*1e90*/  FFMA.RZ R13, R3, R19.reuse, R18.reuse ;  /* 0x00000013030d7223 */ /* 0x180fe2000000c012 */
[----:B------:R-:W-:Y:S02]  /*1ea0*/  VIADD R16, R17, 0x20 ;  /* 0x0000002011107836 */ /* 0x000fe40000000000 */
[-CC-:B------:R-:W-:Y:S01]  /*1eb0*/  FFMA.RM R14, R3, R19.reuse, R18.reuse ;  /* 0x00000013030e7223 */ /* 0x180fe20000004012 */
[----:B------:R-:W-:Y:S02]  /*1ec0*/  ISETP.NE.AND P2, PT, R17, RZ, PT ;  /* 0x000000ff1100720c */ /* 0x000fe40003f45270 */
[----:B------:R-:W-:Y:S01]  /*1ed0*/  LOP3.LUT R15, R13, 0x7fffff, RZ, 0xc0, !PT ;  /* 0x007fffff0d0f7812 */ /* 0x000fe200078ec0ff */
[----:B------:R-:W-:Y:S01]  /*1ee0*/  FFMA.RP R13, R3, R19, R18 ;  /* 0x00000013030d7223 */ /* 0x000fe20000008012 */
[----:B------:R-:W-:Y:S01]  /*1ef0*/  IMAD.MOV R3, RZ, RZ, -R17 ;  /* 0x000000ffff037224 */ /* 0x000fe200078e0a11 */
[----:B------:R-:W-:Y:S02]  /*1f00*/  ISETP.NE.AND P1, PT, R17, RZ, PT ;  /* 0x000000ff1100720c */ /* 0x000fe40003f25270 */
[----:B------:R-:W-:-:S02]  /*1f10*/  LOP3.LUT R15, R15, 0x800000, RZ, 0xfc, !PT ;  /* 0x008000000f0f7812 */ /* 0x000fc400078efcff */
[----:B------:R-:W-:Y:S02]  /*1f20*/  FSETP.NEU.FTZ.AND P0, PT, R13, R14, PT ;  /* 0x0000000e0d00720b */ /* 0x000fe40003f1d000 */
[----:B------:R-:W-:Y:S02]  /*1f30*/  SHF.L.U32 R16, R15, R16, RZ ;  /* 0x000000100f107219 */ /* 0x000fe400000006ff */
[----:B------:R-:W-:Y:S02]  /*1f40*/  SEL R14, R3, RZ, P2 ;  /* 0x000000ff030e7207 */ /* 0x000fe40001000000 */
[----:B------:R-:W-:Y:S02]  /*1f50*/  ISETP.NE.AND P1, PT, R16, RZ, P1 ;  /* 0x000000ff1000720c */ /* 0x000fe40000f25270 */
[----:B------:R-:W-:Y:S02]  /*1f60*/  SHF.R.U32.HI R14, RZ, R14, R15 ;  /* 0x0000000eff0e7219 */ /* 0x000fe4000001160f */
[----:B------:R-:W-:-:S02]  /*1f70*/  PLOP3.LUT P0, PT, P0, P1, PT, 0xf8, 0x8f ;  /* 0x00000000008f781c */ /* 0x000fc40000703f70 */
[----:B------:R-:W-:Y:S02]  /*1f80*/  SHF.R.U32.HI R16, RZ, 0x1, R14 ;  /* 0x00000001ff107819 */ /* 0x000fe4000001160e */
[----:B------:R-:W-:-:S04]  /*1f90*/  SEL R3, RZ, 0x1, !P0 ;  /* 0x00000001ff037807 */ /* 0x000fc80004000000 */
[----:B------:R-:W-:-:S04]  /*1fa0*/  LOP3.LUT R3, R3, 0x1, R16, 0xf8, !PT ;  /* 0x0000000103037812 */ /* 0x000fc800078ef810 */
[----:B------:R-:W-:-:S05]  /*1fb0*/  LOP3.LUT R3, R3, R14, RZ, 0xc0, !PT ;  /* 0x0000000e03037212 */ /* 0x000fca00078ec0ff */
[----:B------:R-:W-:-:S05]  /*1fc0*/  IMAD.IADD R3, R16, 0x1, R3 ;  /* 0x0000000110037824 */ /* 0x000fca00078e0203 */
[----:B------:R-:W-:Y:S01]  /*1fd0*/  LOP3.LUT R0, R3, R0, RZ, 0xfc, !PT ;  /* 0x0000000003007212 */ /* 0x000fe200078efcff */
[----:B------:R-:W-:Y:S06]  /*1fe0*/  BRA `(.L_x_43) ;  /* 0x0000000000107947 */ /* 0x000fec0003800000 */
.L_x_42:
[----:B------:R-:W-:-:S04]  /*1ff0*/  LOP3.LUT R0, R0, 0x80000000, RZ, 0xc0, !PT ;  /* 0x8000000000007812 */ /* 0x000fc800078ec0ff */
[----:B------:R-:W-:Y:S01]  /*2000*/  LOP3.LUT R0, R0, 0x7f800000, RZ, 0xfc, !PT ;  /* 0x7f80000000007812 */ /* 0x000fe200078efcff */
[----:B------:R-:W-:Y:S06]  /*2010*/  BRA `(.L_x_43) ;  /* 0x0000000000047947 */ /* 0x000fec0003800000 */
.L_x_41:
[----:B------:R-:W-:-:S07]  /*2020*/  IMAD R0, R13, 0x800000, R0 ;  /* 0x008000000d007824 */ /* 0x000fce00078e0200 */
.L_x_43:
[----:B------:R-:W-:Y:S05]  /*2030*/  BSYNC.RECONVERGENT B2 ;  /* 0x0000000000027941 */ /* 0x000fea0003800200 */
.L_x_40:
[----:B------:R-:W-:Y:S05]  /*2040*/  BRA `(.L_x_44) ;  /* 0x0000000000207947 */ /* 0x000fea0003800000 */
.L_x_39:
[----:B------:R-:W-:-:S04]  /*2050*/  LOP3.LUT R0, R16, 0x80000000, R3, 0x48, !PT ;  /* 0x8000000010007812 */ /* 0x000fc800078e4803 */
[----:B------:R-:W-:Y:S01]  /*2060*/  LOP3.LUT R0, R0, 0x7f800000, RZ, 0xfc, !PT ;  /* 0x7f80000000007812 */ /* 0x000fe200078efcff */
[----:B------:R-:W-:Y:S06]  /*2070*/  BRA `(.L_x_44) ;  /* 0x0000000000147947 */ /* 0x000fec0003800000 */
.L_x_38:
[----:B------:R-:W-:Y:S01]  /*2080*/  LOP3.LUT R0, R16, 0x80000000, R3, 0x48, !PT ;  /* 0x8000000010007812 */ /* 0x000fe200078e4803 */
[----:B------:R-:W-:Y:S06]  /*2090*/  BRA `(.L_x_44) ;  /* 0x00000000000c7947 */ /* 0x000fec0003800000 */
.L_x_37:
[----:B------:R-:W0:Y:S01]  /*20a0*/  MUFU.RSQ R0, -QNAN ;  /* 0xffc0000000007908 */ /* 0x000e220000001400 */
[----:B------:R-:W-:Y:S05]  /*20b0*/  BRA `(.L_x_44) ;  /* 0x0000000000047947 */ /* 0x000fea0003800000 */
.L_x_36:
[----:B------:R-:W-:-:S07]  /*20c0*/  FADD.FTZ R0, R3, R0 ;  /* 0x0000000003007221 */ /* 0x000fce0000010000 */
.L_x_44:
[----:B------:R-:W-:Y:S05]  /*20d0*/  BSYNC.RECONVERGENT B1 ;  /* 0x0000000000017941 */ /* 0x000fea0003800200 */
.L_x_34:
[----:B------:R-:W-:-:S04]  /*20e0*/  IMAD.MOV.U32 R13, RZ, RZ, 0x0 ;  /* 0x00000000ff0d7424 */ /* 0x000fc800078e00ff */
[----:B0-----:R-:W-:Y:S05]  /*20f0*/  RET.REL.NODEC R12 `(_Z11setupFlightPfS_S_S_S_PijP17curandStateXORWOW) ;  /* 0xffffffdc0cc07950 */ /* 0x001fea0003c3ffff */
.L_x_45:
        /* <DEDUP_REMOVED lines=16> */
.L_x_46:


//--------------------- .nv.global.init           --------------------------
	.section	.nv.global.init,"aw",@progbits
	.align	4
.nv.global.init:
	.type		__cudart_i2opi_f,@object
	.size		__cudart_i2opi_f,(mrg32k3aM1SubSeq - __cudart_i2opi_f)
__cudart_i2opi_f:
        /*0000*/ 	.byte	0x41, 0x90, 0x43, 0x3c, 0x99, 0x95, 0x62, 0xdb, 0xc0, 0xdd, 0x34, 0xf5, 0xd1, 0x57, 0x27, 0xfc
        /*0010*/ 	.byte	0x29, 0x15, 0x44, 0x4e, 0x6e, 0x83, 0xf9, 0xa2
	.type		mrg32k3aM1SubSeq,@object
	.size		mrg32k3aM1SubSeq,(mrg32k3aM2SubSeq - mrg32k3aM1SubSeq)
mrg32k3aM1SubSeq:
        /*0018*/ 	.byte	0x0b, 0xcc, 0xee, 0x04, 0x73, 0x29, 0x8b, 0x6f, 0xf6, 0x53, 0x03, 0xf6, 0x23, 0xf6, 0xea, 0xda
        /* <DEDUP_REMOVED lines=125> */
	.type		mrg32k3aM2SubSeq,@object
	.size		mrg32k3aM2SubSeq,(mrg32k3aM1 - mrg32k3aM2SubSeq)
mrg32k3aM2SubSeq:
        /* <DEDUP_REMOVED lines=126> */
	.type		mrg32k3aM1,@object
	.size		mrg32k3aM1,(mrg32k3aM1Seq - mrg32k3aM1)
mrg32k3aM1:
        /* <DEDUP_REMOVED lines=144> */
	.type		mrg32k3aM1Seq,@object
	.size		mrg32k3aM1Seq,(mrg32k3aM2 - mrg32k3aM1Seq)
mrg32k3aM1Seq:
        /* <DEDUP_REMOVED lines=144> */
	.type		mrg32k3aM2,@object
	.size		mrg32k3aM2,(mrg32k3aM2Seq - mrg32k3aM2)
mrg32k3aM2:
        /* <DEDUP_REMOVED lines=144> */
	.type		mrg32k3aM2Seq,@object
	.size		mrg32k3aM2Seq,(precalc_xorwow_matrix - mrg32k3aM2Seq)
mrg32k3aM2Seq:
        /* <DEDUP_REMOVED lines=144> */
	.type		precalc_xorwow_matrix,@object
	.size		precalc_xorwow_matrix,(precalc_xorwow_offset_matrix - precalc_xorwow_matrix)
precalc_xorwow_matrix:
        /* <DEDUP_REMOVED lines=6400> */
	.type		precalc_xorwow_offset_matrix,@object
	.size		precalc_xorwow_offset_matrix,(.L_1 - precalc_xorwow_offset_matrix)
precalc_xorwow_offset_matrix:
        /* <DEDUP_REMOVED lines=6400> */
.L_1:


//--------------------- .nv.shared._Z9moveDronePfS_S_S_Pi --------------------------
	.section	.nv.shared._Z9moveDronePfS_S_S_Pi,"aw",@nobits
	.sectionflags	@""
	.align	4
.nv.shared._Z9moveDronePfS_S_S_Pi:
	.zero		1920


//--------------------- .nv.shared.reserved.0     --------------------------
	.section	.nv.shared.reserved.0,"aw",@nobits
	.weak		__nv_reservedSMEM_offset_0_alias
	.size		__nv_reservedSMEM_offset_0_alias, 0, 64
	.other		__nv_reservedSMEM_offset_0_alias,@"STO_CUDA_RESERVED_SHARED STV_DEFAULT"
__nv_reservedSMEM_offset_0_alias:
	.zero		0
	.zero		64


//--------------------- .nv.constant0._Z9moveDronePfS_S_S_Pi --------------------------
	.section	.nv.constant0._Z9moveDronePfS_S_S_Pi,"a",@progbits
	.sectionflags	@""
	.align	4
.nv.constant0._Z9moveDronePfS_S_S_Pi:
	.zero		936


//--------------------- .nv.constant0._Z11setupFlightPfS_S_S_S_PijP17curandStateXORWOW --------------------------
	.section	.nv.constant0._Z11setupFlightPfS_S_S_S_PijP17curandStateXORWOW,"a",@progbits
	.sectionflags	@""
	.align	4
.nv.constant0._Z11setupFlightPfS_S_S_S_PijP17curandStateXORWOW:
	.zero		960


//--------------------- SYMBOLS --------------------------

	.type		.nv.reservedSmem.offset0,@object
	.size		.nv.reservedSmem.offset0,0x4
	.type		.nv.reservedSmem.cap,@object
	.size		.nv.reservedSmem.cap,0x4
